	.target	sm_100a

	.elftype	@"ET_EXEC"


//--------------------- .note.nv.tkinfo           --------------------------
	.section	.note.nv.tkinfo,"",@"SHT_NOTE"
	.sectionflags	@"SHF_NOTE_NV_TKINFO"
	.tkinfo
        /*0018*/ 	.word	0x00000002
        /*0030*/ 	.string	""
        /*0030*/ 	.string	"ptxas"
        /*0030*/ 	.string	"Cuda compilation tools, release 13.0, V13.0.88"
        /*0030*/ 	.string	"Build cuda_13.0.r13.0/compiler.36424714_0"
        /*0030*/ 	.string	"-arch sm_100a -m 64 "



//--------------------- .note.nv.cuinfo           --------------------------
	.section	.note.nv.cuinfo,"",@"SHT_NOTE"
	.sectionflags	@"SHF_NOTE_NV_CUINFO"
        /*0018*/ 	.short	0x0002
        /*001a*/ 	.short	0x0064
        /*001c*/ 	.short	0x0082
	.zero		2


//--------------------- .nv.info                  --------------------------
	.section	.nv.info,"",@"SHT_CUDA_INFO"
	.align	4


	//----- nvinfo : EIATTR_REGCOUNT
	.align		4
        /*0000*/ 	.byte	0x04, 0x2f
        /*0002*/ 	.short	(.L_19 - .L_18)
	.align		4
.L_18:
        /*0004*/ 	.word	index@(_ZN7cutlass13device_kernelINS_4gemm6kernel13GemmUniversalIN4cute5tupleIJiiiiEEENS1_10collective13CollectiveMmaINS1_35MainloopSm100TmaUmmaWarpSpecializedILi32ELi2ELi4ENS5_IJNS4_1CILi2EEESB_NSA_ILi1EEEEEEEENS5_IJNSA_ILi256EEENSA_ILi128EEENSA_ILi32EEEEEEaNS5_IJlSC_lEEEaSJ_NS4_8TiledMMAINS4_8MMA_AtomIJNS4_21SM100_MMA_S8_2x1SM_SSIaaiLi256ELi128ELNS4_4UMMA5MajorE0ELSO_0ELNSN_8SaturateE0EEEEEENS4_6LayoutINS5_IJSC_SC_SC_EEENS5_IJNSA_ILi0EEESU_SU_EEEEENS5_IJNS4_10UnderscoreESX_SX_EEEEENS4_28SM100_TMA_2SM_LOAD_MULTICASTENS4_14ComposedLayoutINS4_7SwizzleILi1ELi4ELi3EEENS4_18smem_ptr_flag_bitsILi8EEENSS_INS5_IJNSA_ILi8EEESH_EEENS5_IJSH_SC_EEEEEEEvNS4_8identityENS4_18SM100_TMA_2SM_LOADES1A_vS1B_EENS_8epilogue10collective18CollectiveEpilogueINS1E_23Sm100TmaWarpSpecializedILi2ELi2ELi64ELb0ELb0EEEJNS5_IJSG_SG_SH_EEENS5_IJNSS_ISG_SC_EENSS_INSA_ILi64EEESC_EEEEEaSJ_aSJ_NS1E_6fusion15FusionCallbacksIS1I_NS1O_17LinearCombinationIaiaiLNS_15FloatRoundStyleE2EEES1J_S1N_JEEENS4_5SM1004TMEM4LOAD26SM100_TMEM_LOAD_32dp32b64xENS4_13SM90_TMA_LOADENS11_INS12_ILi2ELi4ELi3EEES15_NSS_INS5_IJS16_S1L_EEENS5_IJS1L_SC_EEEEEEENS4_39AutoVectorizingCopyWithAssumedAlignmentILi128EEENS4_14SM90_TMA_STOREES23_S25_S25_EEEvvEEEEvNT_6ParamsE)
        /*0008*/ 	.word	0x000000a2


	//----- nvinfo : EIATTR_FRAME_SIZE
	.align		4
.L_19:
        /*000c*/ 	.byte	0x04, 0x11
        /*000e*/ 	.short	(.L_21 - .L_20)
	.align		4
.L_20:
        /*0010*/ 	.word	index@($__internal_2_$__cuda_sm10x_tcgen05_guardrail_trap_unallocated_columns_being_dealloced)
        /*0014*/ 	.word	0x00000000


	//----- nvinfo : EIATTR_FRAME_SIZE
	.align		4
.L_21:
        /*0018*/ 	.byte	0x04, 0x11
        /*001a*/ 	.short	(.L_23 - .L_22)
	.align		4
.L_22:
        /*001c*/ 	.word	index@($__internal_1_$__cuda_sm10x_tcgen05_guardrail_trap_phase_invalid_during_alloc)
        /*0020*/ 	.word	0x00000000


	//----- nvinfo : EIATTR_FRAME_SIZE
	.align		4
.L_23:
        /*0024*/ 	.byte	0x04, 0x11
        /*0026*/ 	.short	(.L_25 - .L_24)
	.align		4
.L_24:
        /*0028*/ 	.word	index@($__internal_0_$__cuda_sm10x_tcgen05_guardrail_trap_col_being_dealloced_not_returned_by_alloc)
        /*002c*/ 	.word	0x00000000


	//----- nvinfo : EIATTR_FRAME_SIZE
	.align		4
.L_25:
        /*0030*/ 	.byte	0x04, 0x11
        /*0032*/ 	.short	(.L_27 - .L_26)
	.align		4
.L_26:
        /*0034*/ 	.word	index@(_ZN7cutlass13device_kernelINS_4gemm6kernel13GemmUniversalIN4cute5tupleIJiiiiEEENS1_10collective13CollectiveMmaINS1_35MainloopSm100TmaUmmaWarpSpecializedILi32ELi2ELi4ENS5_IJNS4_1CILi2EEESB_NSA_ILi1EEEEEEEENS5_IJNSA_ILi256EEENSA_ILi128EEENSA_ILi32EEEEEEaNS5_IJlSC_lEEEaSJ_NS4_8TiledMMAINS4_8MMA_AtomIJNS4_21SM100_MMA_S8_2x1SM_SSIaaiLi256ELi128ELNS4_4UMMA5MajorE0ELSO_0ELNSN_8SaturateE0EEEEEENS4_6LayoutINS5_IJSC_SC_SC_EEENS5_IJNSA_ILi0EEESU_SU_EEEEENS5_IJNS4_10UnderscoreESX_SX_EEEEENS4_28SM100_TMA_2SM_LOAD_MULTICASTENS4_14ComposedLayoutINS4_7SwizzleILi1ELi4ELi3EEENS4_18smem_ptr_flag_bitsILi8EEENSS_INS5_IJNSA_ILi8EEESH_EEENS5_IJSH_SC_EEEEEEEvNS4_8identityENS4_18SM100_TMA_2SM_LOADES1A_vS1B_EENS_8epilogue10collective18CollectiveEpilogueINS1E_23Sm100TmaWarpSpecializedILi2ELi2ELi64ELb0ELb0EEEJNS5_IJSG_SG_SH_EEENS5_IJNSS_ISG_SC_EENSS_INSA_ILi64EEESC_EEEEEaSJ_aSJ_NS1E_6fusion15FusionCallbacksIS1I_NS1O_17LinearCombinationIaiaiLNS_15FloatRoundStyleE2EEES1J_S1N_JEEENS4_5SM1004TMEM4LOAD26SM100_TMEM_LOAD_32dp32b64xENS4_13SM90_TMA_LOADENS11_INS12_ILi2ELi4ELi3EEES15_NSS_INS5_IJS16_S1L_EEENS5_IJS1L_SC_EEEEEEENS4_39AutoVectorizingCopyWithAssumedAlignmentILi128EEENS4_14SM90_TMA_STOREES23_S25_S25_EEEvvEEEEvNT_6ParamsE)
        /*0038*/ 	.word	0x00000000


	//----- nvinfo : EIATTR_MIN_STACK_SIZE
	.align		4
.L_27:
        /*003c*/ 	.byte	0x04, 0x12
        /*003e*/ 	.short	(.L_29 - .L_28)
	.align		4
.L_28:
        /*0040*/ 	.word	index@(_ZN7cutlass13device_kernelINS_4gemm6kernel13GemmUniversalIN4cute5tupleIJiiiiEEENS1_10collective13CollectiveMmaINS1_35MainloopSm100TmaUmmaWarpSpecializedILi32ELi2ELi4ENS5_IJNS4_1CILi2EEESB_NSA_ILi1EEEEEEEENS5_IJNSA_ILi256EEENSA_ILi128EEENSA_ILi32EEEEEEaNS5_IJlSC_lEEEaSJ_NS4_8TiledMMAINS4_8MMA_AtomIJNS4_21SM100_MMA_S8_2x1SM_SSIaaiLi256ELi128ELNS4_4UMMA5MajorE0ELSO_0ELNSN_8SaturateE0EEEEEENS4_6LayoutINS5_IJSC_SC_SC_EEENS5_IJNSA_ILi0EEESU_SU_EEEEENS5_IJNS4_10UnderscoreESX_SX_EEEEENS4_28SM100_TMA_2SM_LOAD_MULTICASTENS4_14ComposedLayoutINS4_7SwizzleILi1ELi4ELi3EEENS4_18smem_ptr_flag_bitsILi8EEENSS_INS5_IJNSA_ILi8EEESH_EEENS5_IJSH_SC_EEEEEEEvNS4_8identityENS4_18SM100_TMA_2SM_LOADES1A_vS1B_EENS_8epilogue10collective18CollectiveEpilogueINS1E_23Sm100TmaWarpSpecializedILi2ELi2ELi64ELb0ELb0EEEJNS5_IJSG_SG_SH_EEENS5_IJNSS_ISG_SC_EENSS_INSA_ILi64EEESC_EEEEEaSJ_aSJ_NS1E_6fusion15FusionCallbacksIS1I_NS1O_17LinearCombinationIaiaiLNS_15FloatRoundStyleE2EEES1J_S1N_JEEENS4_5SM1004TMEM4LOAD26SM100_TMEM_LOAD_32dp32b64xENS4_13SM90_TMA_LOADENS11_INS12_ILi2ELi4ELi3EEES15_NSS_INS5_IJS16_S1L_EEENS5_IJS1L_SC_EEEEEEENS4_39AutoVectorizingCopyWithAssumedAlignmentILi128EEENS4_14SM90_TMA_STOREES23_S25_S25_EEEvvEEEEvNT_6ParamsE)
        /*0044*/ 	.word	0x00000000
.L_29:


//--------------------- .nv.compat                --------------------------
	.section	.nv.compat,"",@"SHT_CUDA_COMPAT_INFO"
	.align	4
        /*0000*/ 	.byte	0x02, 0x09, 0x01, 0x00, 0x02, 0x02, 0x03, 0x00, 0x02, 0x05, 0x06, 0x00, 0x03, 0x07, 0x01, 0x01
        /*0010*/ 	.byte	0x02, 0x03, 0x01, 0x00, 0x02, 0x06, 0x01, 0x00, 0x04, 0x0b, 0x08, 0x00, 0x01, 0x00, 0x00, 0x00
        /*0020*/ 	.byte	0x00, 0x00, 0x00, 0x00


//--------------------- .nv.info._ZN7cutlass13device_kernelINS_4gemm6kernel13GemmUniversalIN4cute5tupleIJiiiiEEENS1_10collective13CollectiveMmaINS1_35MainloopSm100TmaUmmaWarpSpecializedILi32ELi2ELi4ENS5_IJNS4_1CILi2EEESB_NSA_ILi1EEEEEEEENS5_IJNSA_ILi256EEENSA_ILi128EEENSA_ILi32EEEEEEaNS5_IJlSC_lEEEaSJ_NS4_8TiledMMAINS4_8MMA_AtomIJNS4_21SM100_MMA_S8_2x1SM_SSIaaiLi256ELi128ELNS4_4UMMA5MajorE0ELSO_0ELNSN_8SaturateE0EEEEEENS4_6LayoutINS5_IJSC_SC_SC_EEENS5_IJNSA_ILi0EEESU_SU_EEEEENS5_IJNS4_10UnderscoreESX_SX_EEEEENS4_28SM100_TMA_2SM_LOAD_MULTICASTENS4_14ComposedLayoutINS4_7SwizzleILi1ELi4ELi3EEENS4_18smem_ptr_flag_bitsILi8EEENSS_INS5_IJNSA_ILi8EEESH_EEENS5_IJSH_SC_EEEEEEEvNS4_8identityENS4_18SM100_TMA_2SM_LOADES1A_vS1B_EENS_8epilogue10collective18CollectiveEpilogueINS1E_23Sm100TmaWarpSpecializedILi2ELi2ELi64ELb0ELb0EEEJNS5_IJSG_SG_SH_EEENS5_IJNSS_ISG_SC_EENSS_INSA_ILi64EEESC_EEEEEaSJ_aSJ_NS1E_6fusion15FusionCallbacksIS1I_NS1O_17LinearCombinationIaiaiLNS_15FloatRoundStyleE2EEES1J_S1N_JEEENS4_5SM1004TMEM4LOAD26SM100_TMEM_LOAD_32dp32b64xENS4_13SM90_TMA_LOADENS11_INS12_ILi2ELi4ELi3EEES15_NSS_INS5_IJS16_S1L_EEENS5_IJS1L_SC_EEEEEEENS4_39AutoVectorizingCopyWithAssumedAlignmentILi128EEENS4_14SM90_TMA_STOREES23_S25_S25_EEEvvEEEEvNT_6ParamsE --------------------------
	.section	.nv.info._ZN7cutlass13device_kernelINS_4gemm6kernel13GemmUniversalIN4cute5tupleIJiiiiEEENS1_10collective13CollectiveMmaINS1_35MainloopSm100TmaUmmaWarpSpecializedILi32ELi2ELi4ENS5_IJNS4_1CILi2EEESB_NSA_ILi1EEEEEEEENS5_IJNSA_ILi256EEENSA_ILi128EEENSA_ILi32EEEEEEaNS5_IJlSC_lEEEaSJ_NS4_8TiledMMAINS4_8MMA_AtomIJNS4_21SM100_MMA_S8_2x1SM_SSIaaiLi256ELi128ELNS4_4UMMA5MajorE0ELSO_0ELNSN_8SaturateE0EEEEEENS4_6LayoutINS5_IJSC_SC_SC_EEENS5_IJNSA_ILi0EEESU_SU_EEEEENS5_IJNS4_10UnderscoreESX_SX_EEEEENS4_28SM100_TMA_2SM_LOAD_MULTICASTENS4_14ComposedLayoutINS4_7SwizzleILi1ELi4ELi3EEENS4_18smem_ptr_flag_bitsILi8EEENSS_INS5_IJNSA_ILi8EEESH_EEENS5_IJSH_SC_EEEEEEEvNS4_8identityENS4_18SM100_TMA_2SM_LOADES1A_vS1B_EENS_8epilogue10collective18CollectiveEpilogueINS1E_23Sm100TmaWarpSpecializedILi2ELi2ELi64ELb0ELb0EEEJNS5_IJSG_SG_SH_EEENS5_IJNSS_ISG_SC_EENSS_INSA_ILi64EEESC_EEEEEaSJ_aSJ_NS1E_6fusion15FusionCallbacksIS1I_NS1O_17LinearCombinationIaiaiLNS_15FloatRoundStyleE2EEES1J_S1N_JEEENS4_5SM1004TMEM4LOAD26SM100_TMEM_LOAD_32dp32b64xENS4_13SM90_TMA_LOADENS11_INS12_ILi2ELi4ELi3EEES15_NSS_INS5_IJS16_S1L_EEENS5_IJS1L_SC_EEEEEEENS4_39AutoVectorizingCopyWithAssumedAlignmentILi128EEENS4_14SM90_TMA_STOREES23_S25_S25_EEEvvEEEEvNT_6ParamsE,"",@"SHT_CUDA_INFO"
	.sectionflags	@""
	.align	4


	//----- nvinfo : EIATTR_CUDA_API_VERSION
	.align		4
        /*0000*/ 	.byte	0x04, 0x37
        /*0002*/ 	.short	(.L_31 - .L_30)
.L_30:
        /*0004*/ 	.word	0x00000082


	//----- nvinfo : EIATTR_KPARAM_INFO
	.align		4
.L_31:
        /*0008*/ 	.byte	0x04, 0x17
        /*000a*/ 	.short	(.L_33 - .L_32)
.L_32:
        /*000c*/ 	.word	0x00000000
        /*0010*/ 	.short	0x0000
        /*0012*/ 	.short	0x0000
        /*0014*/ 	.byte	0x00, 0xf0, 0x01, 0x20


	//----- nvinfo : EIATTR_AT_ENTRY_FRAGMENTS
	.align		4
.L_33:
        /*0018*/ 	.byte	0x04, 0x4f
        /*001a*/ 	.short	(.L_35 - .L_34)


	//   ....[0]....
.L_34:
        /*001c*/ 	.word	0x00000007


	//----- nvinfo : EIATTR_RESERVED_SMEM_USED
	.align		4
.L_35:
        /*0020*/ 	.byte	0x01, 0x41
	.zero		2


	//----- nvinfo : EIATTR_SPARSE_MMA_MASK
	.align		4
        /*0024*/ 	.byte	0x03, 0x50
        /*0026*/ 	.short	0x0000


	//----- nvinfo : EIATTR_TCGEN05_2CTA_USED
	.align		4
        /*0028*/ 	.byte	0x01, 0x52
	.zero		2


	//----- nvinfo : EIATTR_MAXREG_COUNT
	.align		4
        /*002c*/ 	.byte	0x03, 0x1b
        /*002e*/ 	.short	0x00ff


	//----- nvinfo : EIATTR_NUM_BARRIERS
	.align		4
        /*0030*/ 	.byte	0x02, 0x4c
        /*0032*/ 	.byte	0x07
	.zero		1


	//----- nvinfo : EIATTR_EXTERNS
	.align		4
        /*0034*/ 	.byte	0x04, 0x0f
        /*0036*/ 	.short	(.L_37 - .L_36)


	//   ....[0]....
	.align		4
.L_36:
        /*0038*/ 	.word	index@(__assertfail)


	//----- nvinfo : EIATTR_MERCURY_ISA_VERSION
	.align		4
.L_37:
        /*003c*/ 	.byte	0x03, 0x5f
        /*003e*/ 	.short	0x0101


	//----- nvinfo : EIATTR_INT_WARP_WIDE_INSTR_OFFSETS
	.align		4
        /*0040*/ 	.byte	0x04, 0x31
        /*0042*/ 	.short	(.L_39 - .L_38)


	//   ....[0]....
.L_38:
        /*0044*/ 	.word	0x000010e0


	//   ....[1]....
        /*0048*/ 	.word	0x00001180


	//   ....[2]....
        /*004c*/ 	.word	0x000054c0


	//   ....[3]....
        /*0050*/ 	.word	0x000054e0


	//   ....[4]....
        /*0054*/ 	.word	0x00005510


	//   ....[5]....
        /*0058*/ 	.word	0x00006030


	//   ....[6]....
        /*005c*/ 	.word	0x000060a0


	//   ....[7]....
        /*0060*/ 	.word	0x00006180


	//   ....[8]....
        /*0064*/ 	.word	0x00006230


	//----- nvinfo : EIATTR_COOP_GROUP_MASK_REGIDS
	.align		4
.L_39:
        /*0068*/ 	.byte	0x04, 0x29
        /*006a*/ 	.short	(.L_41 - .L_40)


	//   ....[0]....
.L_40:
        /*006c*/ 	.word	0xffffffff


	//   ....[1]....
        /*0070*/ 	.word	0xffffffff


	//   ....[2]....
        /*0074*/ 	.word	0xffffffff


	//   ....[3]....
        /*0078*/ 	.word	0xffffffff


	//   ....[4]....
        /*007c*/ 	.word	0xffffffff


	//   ....[5]....
        /*0080*/ 	.word	0xffffffff


	//   ....[6]....
        /*0084*/ 	.word	0xffffffff


	//   ....[7]....
        /*0088*/ 	.word	0xffffffff


	//   ....[8]....
        /*008c*/ 	.word	0xffffffff


	//   ....[9]....
        /*0090*/ 	.word	0xffffffff


	//   ....[10]....
        /*0094*/ 	.word	0xffffffff


	//   ....[11]....
        /*0098*/ 	.word	0xffffffff


	//   ....[12]....
        /*009c*/ 	.word	0xffffffff


	//   ....[13]....
        /*00a0*/ 	.word	0xffffffff


	//----- nvinfo : EIATTR_COOP_GROUP_INSTR_OFFSETS
	.align		4
.L_41:
        /*00a4*/ 	.byte	0x04, 0x28
        /*00a6*/ 	.short	(.L_43 - .L_42)


	//   ....[0]....
.L_42:
        /*00a8*/ 	.word	0x000000b0


	//   ....[1]....
        /*00ac*/ 	.word	0x00000520


	//   ....[2]....
        /*00b0*/ 	.word	0x00000a90


	//   ....[3]....
        /*00b4*/ 	.word	0x00000be0


	//   ....[4]....
        /*00b8*/ 	.word	0x00000cd0


	//   ....[5]....
        /*00bc*/ 	.word	0x00000e30


	//   ....[6]....
        /*00c0*/ 	.word	0x00000fc0


	//   ....[7]....
        /*00c4*/ 	.word	0x00001200


	//   ....[8]....
        /*00c8*/ 	.word	0x00002580


	//   ....[9]....
        /*00cc*/ 	.word	0x000043f0


	//   ....[10]....
        /*00d0*/ 	.word	0x000048c0


	//   ....[11]....
        /*00d4*/ 	.word	0x000048f0


	//   ....[12]....
        /*00d8*/ 	.word	0x000053c0


	//   ....[13]....
        /*00dc*/ 	.word	0x000055d0


	//----- nvinfo : EIATTR_VRC_CTA_INIT_COUNT
	.align		4
.L_43:
        /*00e0*/ 	.byte	0x02, 0x4a
        /*00e2*/ 	.byte	0x80
	.zero		1


	//----- nvinfo : EIATTR_SYSCALL_OFFSETS
	.align		4
        /*00e4*/ 	.byte	0x04, 0x46
        /*00e6*/ 	.short	(.L_45 - .L_44)


	//   ....[0]....
.L_44:
        /*00e8*/ 	.word	0x00006e20


	//   ....[1]....
        /*00ec*/ 	.word	0x00006f60


	//   ....[2]....
        /*00f0*/ 	.word	0x000077f0


	//   ....[3]....
        /*00f4*/ 	.word	0x00008df0


	//----- nvinfo : EIATTR_MBARRIER_INSTR_OFFSETS
	.align		4
.L_45:
        /*00f8*/ 	.byte	0x04, 0x39
        /*00fa*/ 	.short	(.L_47 - .L_46)


	//   ....[0]....
.L_46:
        /*00fc*/ 	.word	0x00000670
        /*0100*/ 	.word	0x000000ff
        /*0104*/ 	.word	0x00000000
        /*0108*/ 	.short	0x0100
        /*010a*/ 	.byte	0x04
	.zero		1


	//   ....[1]....
        /*010c*/ 	.word	0x00000680
        /*0110*/ 	.word	0x000000ff
        /*0114*/ 	.word	0x00000100
        /*0118*/ 	.short	0x0100
        /*011a*/ 	.byte	0x04
	.zero		1


	//   ....[2]....
        /*011c*/ 	.word	0x00000690
        /*0120*/ 	.word	0x000000ff
        /*0124*/ 	.word	0x00000008
        /*0128*/ 	.short	0x0100
        /*012a*/ 	.byte	0x04
	.zero		1


	//   ....[3]....
        /*012c*/ 	.word	0x000006a0
        /*0130*/ 	.word	0x000000ff
        /*0134*/ 	.word	0x00000108
        /*0138*/ 	.short	0x0100
        /*013a*/ 	.byte	0x04
	.zero		1


	//   ....[4]....
        /*013c*/ 	.word	0x000006b0
        /*0140*/ 	.word	0x000000ff
        /*0144*/ 	.word	0x00000010
        /*0148*/ 	.short	0x0100
        /*014a*/ 	.byte	0x04
	.zero		1


	//   ....[5]....
        /*014c*/ 	.word	0x000006c0
        /*0150*/ 	.word	0x000000ff
        /*0154*/ 	.word	0x00000110
        /*0158*/ 	.short	0x0100
        /*015a*/ 	.byte	0x04
	.zero		1


	//   ....[6]....
        /*015c*/ 	.word	0x000006d0
        /*0160*/ 	.word	0x000000ff
        /*0164*/ 	.word	0x00000018
        /*0168*/ 	.short	0x0100
        /*016a*/ 	.byte	0x04
	.zero		1


	//   ....[7]....
        /*016c*/ 	.word	0x000006e0
        /*0170*/ 	.word	0x000000ff
        /*0174*/ 	.word	0x00000118
        /*0178*/ 	.short	0x0100
        /*017a*/ 	.byte	0x04
	.zero		1


	//   ....[8]....
        /*017c*/ 	.word	0x000006f0
        /*0180*/ 	.word	0x000000ff
        /*0184*/ 	.word	0x00000020
        /*0188*/ 	.short	0x0100
        /*018a*/ 	.byte	0x04
	.zero		1


	//   ....[9]....
        /*018c*/ 	.word	0x00000700
        /*0190*/ 	.word	0x000000ff
        /*0194*/ 	.word	0x00000120
        /*0198*/ 	.short	0x0100
        /*019a*/ 	.byte	0x04
	.zero		1


	//   ....[10]....
        /*019c*/ 	.word	0x00000710
        /*01a0*/ 	.word	0x000000ff
        /*01a4*/ 	.word	0x00000028
        /*01a8*/ 	.short	0x0100
        /*01aa*/ 	.byte	0x04
	.zero		1


	//   ....[11]....
        /*01ac*/ 	.word	0x00000720
        /*01b0*/ 	.word	0x000000ff
        /*01b4*/ 	.word	0x00000128
        /*01b8*/ 	.short	0x0100
        /*01ba*/ 	.byte	0x04
	.zero		1


	//   ....[12]....
        /*01bc*/ 	.word	0x00000730
        /*01c0*/ 	.word	0x000000ff
        /*01c4*/ 	.word	0x00000030
        /*01c8*/ 	.short	0x0100
        /*01ca*/ 	.byte	0x04
	.zero		1


	//   ....[13]....
        /*01cc*/ 	.word	0x00000740
        /*01d0*/ 	.word	0x000000ff
        /*01d4*/ 	.word	0x00000130
        /*01d8*/ 	.short	0x0100
        /*01da*/ 	.byte	0x04
	.zero		1


	//   ....[14]....
        /*01dc*/ 	.word	0x00000750
        /*01e0*/ 	.word	0x000000ff
        /*01e4*/ 	.word	0x00000038
        /*01e8*/ 	.short	0x0100
        /*01ea*/ 	.byte	0x04
	.zero		1


	//   ....[15]....
        /*01ec*/ 	.word	0x00000760
        /*01f0*/ 	.word	0x000000ff
        /*01f4*/ 	.word	0x00000138
        /*01f8*/ 	.short	0x0100
        /*01fa*/ 	.byte	0x04
	.zero		1


	//   ....[16]....
        /*01fc*/ 	.word	0x00000770
        /*0200*/ 	.word	0x000000ff
        /*0204*/ 	.word	0x00000040
        /*0208*/ 	.short	0x0100
        /*020a*/ 	.byte	0x04
	.zero		1


	//   ....[17]....
        /*020c*/ 	.word	0x00000780
        /*0210*/ 	.word	0x000000ff
        /*0214*/ 	.word	0x00000140
        /*0218*/ 	.short	0x0100
        /*021a*/ 	.byte	0x04
	.zero		1


	//   ....[18]....
        /*021c*/ 	.word	0x00000790
        /*0220*/ 	.word	0x000000ff
        /*0224*/ 	.word	0x00000048
        /*0228*/ 	.short	0x0100
        /*022a*/ 	.byte	0x04
	.zero		1


	//   ....[19]....
        /*022c*/ 	.word	0x000007a0
        /*0230*/ 	.word	0x000000ff
        /*0234*/ 	.word	0x00000148
        /*0238*/ 	.short	0x0100
        /*023a*/ 	.byte	0x04
	.zero		1


	//   ....[20]....
        /*023c*/ 	.word	0x000007b0
        /*0240*/ 	.word	0x000000ff
        /*0244*/ 	.word	0x00000050
        /*0248*/ 	.short	0x0100
        /*024a*/ 	.byte	0x04
	.zero		1


	//   ....[21]....
        /*024c*/ 	.word	0x000007c0
        /*0250*/ 	.word	0x000000ff
        /*0254*/ 	.word	0x00000150
        /*0258*/ 	.short	0x0100
        /*025a*/ 	.byte	0x04
	.zero		1


	//   ....[22]....
        /*025c*/ 	.word	0x000007d0
        /*0260*/ 	.word	0x000000ff
        /*0264*/ 	.word	0x00000058
        /*0268*/ 	.short	0x0100
        /*026a*/ 	.byte	0x04
	.zero		1


	//   ....[23]....
        /*026c*/ 	.word	0x000007e0
        /*0270*/ 	.word	0x000000ff
        /*0274*/ 	.word	0x00000158
        /*0278*/ 	.short	0x0100
        /*027a*/ 	.byte	0x04
	.zero		1


	//   ....[24]....
        /*027c*/ 	.word	0x000007f0
        /*0280*/ 	.word	0x000000ff
        /*0284*/ 	.word	0x00000060
        /*0288*/ 	.short	0x0100
        /*028a*/ 	.byte	0x04
	.zero		1


	//   ....[25]....
        /*028c*/ 	.word	0x00000800
        /*0290*/ 	.word	0x000000ff
        /*0294*/ 	.word	0x00000160
        /*0298*/ 	.short	0x0100
        /*029a*/ 	.byte	0x04
	.zero		1


	//   ....[26]....
        /*029c*/ 	.word	0x00000810
        /*02a0*/ 	.word	0x000000ff
        /*02a4*/ 	.word	0x00000068
        /*02a8*/ 	.short	0x0100
        /*02aa*/ 	.byte	0x04
	.zero		1


	//   ....[27]....
        /*02ac*/ 	.word	0x00000820
        /*02b0*/ 	.word	0x000000ff
        /*02b4*/ 	.word	0x00000168
        /*02b8*/ 	.short	0x0100
        /*02ba*/ 	.byte	0x04
	.zero		1


	//   ....[28]....
        /*02bc*/ 	.word	0x00000830
        /*02c0*/ 	.word	0x000000ff
        /*02c4*/ 	.word	0x00000070
        /*02c8*/ 	.short	0x0100
        /*02ca*/ 	.byte	0x04
	.zero		1


	//   ....[29]....
        /*02cc*/ 	.word	0x00000840
        /*02d0*/ 	.word	0x000000ff
        /*02d4*/ 	.word	0x00000170
        /*02d8*/ 	.short	0x0100
        /*02da*/ 	.byte	0x04
	.zero		1


	//   ....[30]....
        /*02dc*/ 	.word	0x00000850
        /*02e0*/ 	.word	0x000000ff
        /*02e4*/ 	.word	0x00000078
        /*02e8*/ 	.short	0x0100
        /*02ea*/ 	.byte	0x04
	.zero		1


	//   ....[31]....
        /*02ec*/ 	.word	0x00000860
        /*02f0*/ 	.word	0x000000ff
        /*02f4*/ 	.word	0x00000178
        /*02f8*/ 	.short	0x0100
        /*02fa*/ 	.byte	0x04
	.zero		1


	//   ....[32]....
        /*02fc*/ 	.word	0x00000870
        /*0300*/ 	.word	0x000000ff
        /*0304*/ 	.word	0x00000080
        /*0308*/ 	.short	0x0100
        /*030a*/ 	.byte	0x04
	.zero		1


	//   ....[33]....
        /*030c*/ 	.word	0x00000880
        /*0310*/ 	.word	0x000000ff
        /*0314*/ 	.word	0x00000180
        /*0318*/ 	.short	0x0100
        /*031a*/ 	.byte	0x04
	.zero		1


	//   ....[34]....
        /*031c*/ 	.word	0x00000890
        /*0320*/ 	.word	0x000000ff
        /*0324*/ 	.word	0x00000088
        /*0328*/ 	.short	0x0100
        /*032a*/ 	.byte	0x04
	.zero		1


	//   ....[35]....
        /*032c*/ 	.word	0x000008a0
        /*0330*/ 	.word	0x000000ff
        /*0334*/ 	.word	0x00000188
        /*0338*/ 	.short	0x0100
        /*033a*/ 	.byte	0x04
	.zero		1


	//   ....[36]....
        /*033c*/ 	.word	0x000008b0
        /*0340*/ 	.word	0x000000ff
        /*0344*/ 	.word	0x00000090
        /*0348*/ 	.short	0x0100
        /*034a*/ 	.byte	0x04
	.zero		1


	//   ....[37]....
        /*034c*/ 	.word	0x000008c0
        /*0350*/ 	.word	0x000000ff
        /*0354*/ 	.word	0x00000190
        /*0358*/ 	.short	0x0100
        /*035a*/ 	.byte	0x04
	.zero		1


	//   ....[38]....
        /*035c*/ 	.word	0x000008d0
        /*0360*/ 	.word	0x000000ff
        /*0364*/ 	.word	0x00000098
        /*0368*/ 	.short	0x0100
        /*036a*/ 	.byte	0x04
	.zero		1


	//   ....[39]....
        /*036c*/ 	.word	0x000008e0
        /*0370*/ 	.word	0x000000ff
        /*0374*/ 	.word	0x00000198
        /*0378*/ 	.short	0x0100
        /*037a*/ 	.byte	0x04
	.zero		1


	//   ....[40]....
        /*037c*/ 	.word	0x000008f0
        /*0380*/ 	.word	0x000000ff
        /*0384*/ 	.word	0x000000a0
        /*0388*/ 	.short	0x0100
        /*038a*/ 	.byte	0x04
	.zero		1


	//   ....[41]....
        /*038c*/ 	.word	0x00000900
        /*0390*/ 	.word	0x000000ff
        /*0394*/ 	.word	0x000001a0
        /*0398*/ 	.short	0x0100
        /*039a*/ 	.byte	0x04
	.zero		1


	//   ....[42]....
        /*039c*/ 	.word	0x00000910
        /*03a0*/ 	.word	0x000000ff
        /*03a4*/ 	.word	0x000000a8
        /*03a8*/ 	.short	0x0100
        /*03aa*/ 	.byte	0x04
	.zero		1


	//   ....[43]....
        /*03ac*/ 	.word	0x00000920
        /*03b0*/ 	.word	0x000000ff
        /*03b4*/ 	.word	0x000001a8
        /*03b8*/ 	.short	0x0100
        /*03ba*/ 	.byte	0x04
	.zero		1


	//   ....[44]....
        /*03bc*/ 	.word	0x00000930
        /*03c0*/ 	.word	0x000000ff
        /*03c4*/ 	.word	0x000000b0
        /*03c8*/ 	.short	0x0100
        /*03ca*/ 	.byte	0x04
	.zero		1


	//   ....[45]....
        /*03cc*/ 	.word	0x00000940
        /*03d0*/ 	.word	0x000000ff
        /*03d4*/ 	.word	0x000001b0
        /*03d8*/ 	.short	0x0100
        /*03da*/ 	.byte	0x04
	.zero		1


	//   ....[46]....
        /*03dc*/ 	.word	0x00000950
        /*03e0*/ 	.word	0x000000ff
        /*03e4*/ 	.word	0x000000b8
        /*03e8*/ 	.short	0x0100
        /*03ea*/ 	.byte	0x04
	.zero		1


	//   ....[47]....
        /*03ec*/ 	.word	0x00000960
        /*03f0*/ 	.word	0x000000ff
        /*03f4*/ 	.word	0x000001b8
        /*03f8*/ 	.short	0x0100
        /*03fa*/ 	.byte	0x04
	.zero		1


	//   ....[48]....
        /*03fc*/ 	.word	0x00000970
        /*0400*/ 	.word	0x000000ff
        /*0404*/ 	.word	0x000000c0
        /*0408*/ 	.short	0x0100
        /*040a*/ 	.byte	0x04
	.zero		1


	//   ....[49]....
        /*040c*/ 	.word	0x00000980
        /*0410*/ 	.word	0x000000ff
        /*0414*/ 	.word	0x000001c0
        /*0418*/ 	.short	0x0100
        /*041a*/ 	.byte	0x04
	.zero		1


	//   ....[50]....
        /*041c*/ 	.word	0x00000990
        /*0420*/ 	.word	0x000000ff
        /*0424*/ 	.word	0x000000c8
        /*0428*/ 	.short	0x0100
        /*042a*/ 	.byte	0x04
	.zero		1


	//   ....[51]....
        /*042c*/ 	.word	0x000009a0
        /*0430*/ 	.word	0x000000ff
        /*0434*/ 	.word	0x000001c8
        /*0438*/ 	.short	0x0100
        /*043a*/ 	.byte	0x04
	.zero		1


	//   ....[52]....
        /*043c*/ 	.word	0x000009b0
        /*0440*/ 	.word	0x000000ff
        /*0444*/ 	.word	0x000000d0
        /*0448*/ 	.short	0x0100
        /*044a*/ 	.byte	0x04
	.zero		1


	//   ....[53]....
        /*044c*/ 	.word	0x000009c0
        /*0450*/ 	.word	0x000000ff
        /*0454*/ 	.word	0x000001d0
        /*0458*/ 	.short	0x0100
        /*045a*/ 	.byte	0x04
	.zero		1


	//   ....[54]....
        /*045c*/ 	.word	0x000009d0
        /*0460*/ 	.word	0x000000ff
        /*0464*/ 	.word	0x000000d8
        /*0468*/ 	.short	0x0100
        /*046a*/ 	.byte	0x04
	.zero		1


	//   ....[55]....
        /*046c*/ 	.word	0x000009e0
        /*0470*/ 	.word	0x000000ff
        /*0474*/ 	.word	0x000001d8
        /*0478*/ 	.short	0x0100
        /*047a*/ 	.byte	0x04
	.zero		1


	//   ....[56]....
        /*047c*/ 	.word	0x000009f0
        /*0480*/ 	.word	0x000000ff
        /*0484*/ 	.word	0x000000e0
        /*0488*/ 	.short	0x0100
        /*048a*/ 	.byte	0x04
	.zero		1


	//   ....[57]....
        /*048c*/ 	.word	0x00000a00
        /*0490*/ 	.word	0x000000ff
        /*0494*/ 	.word	0x000001e0
        /*0498*/ 	.short	0x0100
        /*049a*/ 	.byte	0x04
	.zero		1


	//   ....[58]....
        /*049c*/ 	.word	0x00000a10
        /*04a0*/ 	.word	0x000000ff
        /*04a4*/ 	.word	0x000000e8
        /*04a8*/ 	.short	0x0100
        /*04aa*/ 	.byte	0x04
	.zero		1


	//   ....[59]....
        /*04ac*/ 	.word	0x00000a20
        /*04b0*/ 	.word	0x000000ff
        /*04b4*/ 	.word	0x000001e8
        /*04b8*/ 	.short	0x0100
        /*04ba*/ 	.byte	0x04
	.zero		1


	//   ....[60]....
        /*04bc*/ 	.word	0x00000a30
        /*04c0*/ 	.word	0x000000ff
        /*04c4*/ 	.word	0x000000f0
        /*04c8*/ 	.short	0x0100
        /*04ca*/ 	.byte	0x04
	.zero		1


	//   ....[61]....
        /*04cc*/ 	.word	0x00000a40
        /*04d0*/ 	.word	0x000000ff
        /*04d4*/ 	.word	0x000001f0
        /*04d8*/ 	.short	0x0100
        /*04da*/ 	.byte	0x04
	.zero		1


	//   ....[62]....
        /*04dc*/ 	.word	0x00000a50
        /*04e0*/ 	.word	0x000000ff
        /*04e4*/ 	.word	0x000000f8
        /*04e8*/ 	.short	0x0100
        /*04ea*/ 	.byte	0x04
	.zero		1


	//   ....[63]....
        /*04ec*/ 	.word	0x00000a60
        /*04f0*/ 	.word	0x000000ff
        /*04f4*/ 	.word	0x000001f8
        /*04f8*/ 	.short	0x0100
        /*04fa*/ 	.byte	0x04
	.zero		1


	//   ....[64]....
        /*04fc*/ 	.word	0x00000b90
        /*0500*/ 	.word	0x000000ff
        /*0504*/ 	.word	0x00000200
        /*0508*/ 	.short	0x0100
        /*050a*/ 	.byte	0x04
	.zero		1


	//   ....[65]....
        /*050c*/ 	.word	0x00000ba0
        /*0510*/ 	.word	0x000000ff
        /*0514*/ 	.word	0x00000210
        /*0518*/ 	.short	0x0100
        /*051a*/ 	.byte	0x04
	.zero		1


	//   ....[66]....
        /*051c*/ 	.word	0x00000bb0
        /*0520*/ 	.word	0x000000ff
        /*0524*/ 	.word	0x00000208
        /*0528*/ 	.short	0x0100
        /*052a*/ 	.byte	0x04
	.zero		1


	//   ....[67]....
        /*052c*/ 	.word	0x00000bc0
        /*0530*/ 	.word	0x000000ff
        /*0534*/ 	.word	0x00000218
        /*0538*/ 	.short	0x0100
        /*053a*/ 	.byte	0x04
	.zero		1


	//   ....[68]....
        /*053c*/ 	.word	0x00000ca0
        /*0540*/ 	.word	0x000000ff
        /*0544*/ 	.word	0x00000220
        /*0548*/ 	.short	0x0100
        /*054a*/ 	.byte	0x06
	.zero		1


	//   ....[69]....
        /*054c*/ 	.word	0x00000cb0
        /*0550*/ 	.word	0x000000ff
        /*0554*/ 	.word	0x00000228
        /*0558*/ 	.short	0x0100
        /*055a*/ 	.byte	0x06
	.zero		1


	//   ....[70]....
        /*055c*/ 	.word	0x00000de0
        /*0560*/ 	.word	0x000000ff
        /*0564*/ 	.word	0x00000230
        /*0568*/ 	.short	0x0100
        /*056a*/ 	.byte	0x06
	.zero		1


	//   ....[71]....
        /*056c*/ 	.word	0x00000df0
        /*0570*/ 	.word	0x000000ff
        /*0574*/ 	.word	0x00000240
        /*0578*/ 	.short	0x0100
        /*057a*/ 	.byte	0x06
	.zero		1


	//   ....[72]....
        /*057c*/ 	.word	0x00000e00
        /*0580*/ 	.word	0x000000ff
        /*0584*/ 	.word	0x00000238
        /*0588*/ 	.short	0x0100
        /*058a*/ 	.byte	0x06
	.zero		1


	//   ....[73]....
        /*058c*/ 	.word	0x00000e10
        /*0590*/ 	.word	0x000000ff
        /*0594*/ 	.word	0x00000248
        /*0598*/ 	.short	0x0100
        /*059a*/ 	.byte	0x06
	.zero		1


	//   ....[74]....
        /*059c*/ 	.word	0x00000f30
        /*05a0*/ 	.word	0x000000ff
        /*05a4*/ 	.word	0x00000250
        /*05a8*/ 	.short	0x0100
        /*05aa*/ 	.byte	0x04
	.zero		1


	//   ....[75]....
        /*05ac*/ 	.word	0x00000f40
        /*05b0*/ 	.word	0x000000ff
        /*05b4*/ 	.word	0x00000270
        /*05b8*/ 	.short	0x0100
        /*05ba*/ 	.byte	0x04
	.zero		1


	//   ....[76]....
        /*05bc*/ 	.word	0x00000f50
        /*05c0*/ 	.word	0x000000ff
        /*05c4*/ 	.word	0x00000258
        /*05c8*/ 	.short	0x0100
        /*05ca*/ 	.byte	0x04
	.zero		1


	//   ....[77]....
        /*05cc*/ 	.word	0x00000f60
        /*05d0*/ 	.word	0x000000ff
        /*05d4*/ 	.word	0x00000278
        /*05d8*/ 	.short	0x0100
        /*05da*/ 	.byte	0x04
	.zero		1


	//   ....[78]....
        /*05dc*/ 	.word	0x00000f70
        /*05e0*/ 	.word	0x000000ff
        /*05e4*/ 	.word	0x00000260
        /*05e8*/ 	.short	0x0100
        /*05ea*/ 	.byte	0x04
	.zero		1


	//   ....[79]....
        /*05ec*/ 	.word	0x00000f80
        /*05f0*/ 	.word	0x000000ff
        /*05f4*/ 	.word	0x00000280
        /*05f8*/ 	.short	0x0100
        /*05fa*/ 	.byte	0x04
	.zero		1


	//   ....[80]....
        /*05fc*/ 	.word	0x00000f90
        /*0600*/ 	.word	0x000000ff
        /*0604*/ 	.word	0x00000268
        /*0608*/ 	.short	0x0100
        /*060a*/ 	.byte	0x04
	.zero		1


	//   ....[81]....
        /*060c*/ 	.word	0x00000fa0
        /*0610*/ 	.word	0x000000ff
        /*0614*/ 	.word	0x00000288
        /*0618*/ 	.short	0x0100
        /*061a*/ 	.byte	0x04
	.zero		1


	//   ....[82]....
        /*061c*/ 	.word	0x00001090
        /*0620*/ 	.word	0x000000ff
        /*0624*/ 	.word	0x00000290
        /*0628*/ 	.short	0x0100
        /*062a*/ 	.byte	0x04
	.zero		1


	//   ....[83]....
        /*062c*/ 	.word	0x000010a0
        /*0630*/ 	.word	0x000000ff
        /*0634*/ 	.word	0x000002a0
        /*0638*/ 	.short	0x0100
        /*063a*/ 	.byte	0x04
	.zero		1


	//   ....[84]....
        /*063c*/ 	.word	0x000010b0
        /*0640*/ 	.word	0x000000ff
        /*0644*/ 	.word	0x00000298
        /*0648*/ 	.short	0x0100
        /*064a*/ 	.byte	0x04
	.zero		1


	//   ....[85]....
        /*064c*/ 	.word	0x000010c0
        /*0650*/ 	.word	0x000000ff
        /*0654*/ 	.word	0x000002a8
        /*0658*/ 	.short	0x0100
        /*065a*/ 	.byte	0x04
	.zero		1


	//   ....[86]....
        /*065c*/ 	.word	0x000011c0
        /*0660*/ 	.word	0x000000ff
        /*0664*/ 	.word	0x000002b0
        /*0668*/ 	.short	0x0100
        /*066a*/ 	.byte	0x06
	.zero		1


	//   ....[87]....
        /*066c*/ 	.word	0x00001da0
        /*0670*/ 	.word	0x00000003
        /*0674*/ 	.word	0x000002a0
        /*0678*/ 	.short	0x010a
        /*067a*/ 	.byte	0xff
	.zero		1


	//   ....[88]....
        /*067c*/ 	.word	0x00001dd0
        /*0680*/ 	.word	0x00000003
        /*0684*/ 	.word	0x00000290
        /*0688*/ 	.short	0x0101
        /*068a*/ 	.byte	0xff
	.zero		1


	//   ....[89]....
        /*068c*/ 	.word	0x00001e90
        /*0690*/ 	.word	0x000000ff
        /*0694*/ 	.word	0x00000100
        /*0698*/ 	.short	0x010a
        /*069a*/ 	.byte	0x04
	.zero		1


	//   ....[90]....
        /*069c*/ 	.word	0x00001f60
        /*06a0*/ 	.word	0x000000ff
        /*06a4*/ 	.word	0x00000100
        /*06a8*/ 	.short	0x010a
        /*06aa*/ 	.byte	0x21
	.zero		1


	//   ....[91]....
        /*06ac*/ 	.word	0x00002120
        /*06b0*/ 	.word	0x000000ff
        /*06b4*/ 	.word	0x00000100
        /*06b8*/ 	.short	0x010a
        /*06ba*/ 	.byte	0x07
	.zero		1


	//   ....[92]....
        /*06bc*/ 	.word	0x00002220
        /*06c0*/ 	.word	0x000000ff
        /*06c4*/ 	.word	0x00000228
        /*06c8*/ 	.short	0x0101
        /*06ca*/ 	.byte	0x06
	.zero		1


	//   ....[93]....
        /*06cc*/ 	.word	0x00002240
        /*06d0*/ 	.word	0x000000ff
        /*06d4*/ 	.word	0x00000100
        /*06d8*/ 	.short	0x010a
        /*06da*/ 	.byte	0x04
	.zero		1


	//   ....[94]....
        /*06dc*/ 	.word	0x000022c0
        /*06e0*/ 	.word	0x000000ff
        /*06e4*/ 	.word	0x00000100
        /*06e8*/ 	.short	0x010a
        /*06ea*/ 	.byte	0x11
	.zero		1


	//   ....[95]....
        /*06ec*/ 	.word	0x00002450
        /*06f0*/ 	.word	0x000000ff
        /*06f4*/ 	.word	0x00000100
        /*06f8*/ 	.short	0x010a
        /*06fa*/ 	.byte	0x08
	.zero		1


	//   ....[96]....
        /*06fc*/ 	.word	0x000025b0
        /*0700*/ 	.word	0x00000003
        /*0704*/ 	.word	0x00000230
        /*0708*/ 	.short	0x010a
        /*070a*/ 	.byte	0xff
	.zero		1


	//   ....[97]....
        /*070c*/ 	.word	0x00002700
        /*0710*/ 	.word	0x00000000
        /*0714*/ 	.word	0x00000000
        /*0718*/ 	.short	0x0101
        /*071a*/ 	.byte	0xff
	.zero		1


	//   ....[98]....
        /*071c*/ 	.word	0x00002cb0
        /*0720*/ 	.word	0x000000ff
        /*0724*/ 	.word	0x00000000
        /*0728*/ 	.short	0x010a
        /*072a*/ 	.byte	0x04
	.zero		1


	//   ....[99]....
        /*072c*/ 	.word	0x00002d40
        /*0730*/ 	.word	0x000000ff
        /*0734*/ 	.word	0x00000000
        /*0738*/ 	.short	0x010a
        /*073a*/ 	.byte	0x05
	.zero		1


	//   ....[100]....
        /*073c*/ 	.word	0x00002dd0
        /*0740*/ 	.word	0x000000ff
        /*0744*/ 	.word	0x00000000
        /*0748*/ 	.short	0x010a
        /*074a*/ 	.byte	0x05
	.zero		1


	//   ....[101]....
        /*074c*/ 	.word	0x00002e60
        /*0750*/ 	.word	0x000000ff
        /*0754*/ 	.word	0x00000000
        /*0758*/ 	.short	0x010a
        /*075a*/ 	.byte	0x05
	.zero		1


	//   ....[102]....
        /*075c*/ 	.word	0x00002ef0
        /*0760*/ 	.word	0x000000ff
        /*0764*/ 	.word	0x00000000
        /*0768*/ 	.short	0x010a
        /*076a*/ 	.byte	0x05
	.zero		1


	//   ....[103]....
        /*076c*/ 	.word	0x00002f80
        /*0770*/ 	.word	0x000000ff
        /*0774*/ 	.word	0x00000000
        /*0778*/ 	.short	0x010a
        /*077a*/ 	.byte	0x05
	.zero		1


	//   ....[104]....
        /*077c*/ 	.word	0x00003010
        /*0780*/ 	.word	0x000000ff
        /*0784*/ 	.word	0x00000000
        /*0788*/ 	.short	0x010a
        /*078a*/ 	.byte	0x05
	.zero		1


	//   ....[105]....
        /*078c*/ 	.word	0x000030a0
        /*0790*/ 	.word	0x000000ff
        /*0794*/ 	.word	0x00000000
        /*0798*/ 	.short	0x010a
        /*079a*/ 	.byte	0x05
	.zero		1


	//   ....[106]....
        /*079c*/ 	.word	0x00003130
        /*07a0*/ 	.word	0x000000ff
        /*07a4*/ 	.word	0x00000000
        /*07a8*/ 	.short	0x010a
        /*07aa*/ 	.byte	0x05
	.zero		1


	//   ....[107]....
        /*07ac*/ 	.word	0x000031c0
        /*07b0*/ 	.word	0x000000ff
        /*07b4*/ 	.word	0x00000000
        /*07b8*/ 	.short	0x010a
        /*07ba*/ 	.byte	0x05
	.zero		1


	//   ....[108]....
        /*07bc*/ 	.word	0x00003250
        /*07c0*/ 	.word	0x000000ff
        /*07c4*/ 	.word	0x00000000
        /*07c8*/ 	.short	0x010a
        /*07ca*/ 	.byte	0x05
	.zero		1


	//   ....[109]....
        /*07cc*/ 	.word	0x000032e0
        /*07d0*/ 	.word	0x000000ff
        /*07d4*/ 	.word	0x00000000
        /*07d8*/ 	.short	0x010a
        /*07da*/ 	.byte	0x05
	.zero		1


	//   ....[110]....
        /*07dc*/ 	.word	0x00003370
        /*07e0*/ 	.word	0x000000ff
        /*07e4*/ 	.word	0x00000000
        /*07e8*/ 	.short	0x010a
        /*07ea*/ 	.byte	0x05
	.zero		1


	//   ....[111]....
        /*07ec*/ 	.word	0x00003400
        /*07f0*/ 	.word	0x000000ff
        /*07f4*/ 	.word	0x00000000
        /*07f8*/ 	.short	0x010a
        /*07fa*/ 	.byte	0x05
	.zero		1


	//   ....[112]....
        /*07fc*/ 	.word	0x00003490
        /*0800*/ 	.word	0x000000ff
        /*0804*/ 	.word	0x00000000
        /*0808*/ 	.short	0x010a
        /*080a*/ 	.byte	0x05
	.zero		1


	//   ....[113]....
        /*080c*/ 	.word	0x00003520
        /*0810*/ 	.word	0x000000ff
        /*0814*/ 	.word	0x00000000
        /*0818*/ 	.short	0x010a
        /*081a*/ 	.byte	0x05
	.zero		1


	//   ....[114]....
        /*081c*/ 	.word	0x000035b0
        /*0820*/ 	.word	0x000000ff
        /*0824*/ 	.word	0x00000000
        /*0828*/ 	.short	0x010a
        /*082a*/ 	.byte	0x05
	.zero		1


	//   ....[115]....
        /*082c*/ 	.word	0x00003640
        /*0830*/ 	.word	0x000000ff
        /*0834*/ 	.word	0x00000000
        /*0838*/ 	.short	0x010a
        /*083a*/ 	.byte	0x05
	.zero		1


	//   ....[116]....
        /*083c*/ 	.word	0x000036d0
        /*0840*/ 	.word	0x000000ff
        /*0844*/ 	.word	0x00000000
        /*0848*/ 	.short	0x010a
        /*084a*/ 	.byte	0x05
	.zero		1


	//   ....[117]....
        /*084c*/ 	.word	0x00003760
        /*0850*/ 	.word	0x000000ff
        /*0854*/ 	.word	0x00000000
        /*0858*/ 	.short	0x010a
        /*085a*/ 	.byte	0x05
	.zero		1


	//   ....[118]....
        /*085c*/ 	.word	0x000037f0
        /*0860*/ 	.word	0x000000ff
        /*0864*/ 	.word	0x00000000
        /*0868*/ 	.short	0x010a
        /*086a*/ 	.byte	0x05
	.zero		1


	//   ....[119]....
        /*086c*/ 	.word	0x00003880
        /*0870*/ 	.word	0x000000ff
        /*0874*/ 	.word	0x00000000
        /*0878*/ 	.short	0x010a
        /*087a*/ 	.byte	0x05
	.zero		1


	//   ....[120]....
        /*087c*/ 	.word	0x00003910
        /*0880*/ 	.word	0x000000ff
        /*0884*/ 	.word	0x00000000
        /*0888*/ 	.short	0x010a
        /*088a*/ 	.byte	0x05
	.zero		1


	//   ....[121]....
        /*088c*/ 	.word	0x000039a0
        /*0890*/ 	.word	0x000000ff
        /*0894*/ 	.word	0x00000000
        /*0898*/ 	.short	0x010a
        /*089a*/ 	.byte	0x05
	.zero		1


	//   ....[122]....
        /*089c*/ 	.word	0x00003a30
        /*08a0*/ 	.word	0x000000ff
        /*08a4*/ 	.word	0x00000000
        /*08a8*/ 	.short	0x010a
        /*08aa*/ 	.byte	0x05
	.zero		1


	//   ....[123]....
        /*08ac*/ 	.word	0x00003ac0
        /*08b0*/ 	.word	0x000000ff
        /*08b4*/ 	.word	0x00000000
        /*08b8*/ 	.short	0x010a
        /*08ba*/ 	.byte	0x05
	.zero		1


	//   ....[124]....
        /*08bc*/ 	.word	0x00003b50
        /*08c0*/ 	.word	0x000000ff
        /*08c4*/ 	.word	0x00000000
        /*08c8*/ 	.short	0x010a
        /*08ca*/ 	.byte	0x05
	.zero		1


	//   ....[125]....
        /*08cc*/ 	.word	0x00003be0
        /*08d0*/ 	.word	0x000000ff
        /*08d4*/ 	.word	0x00000000
        /*08d8*/ 	.short	0x010a
        /*08da*/ 	.byte	0x05
	.zero		1


	//   ....[126]....
        /*08dc*/ 	.word	0x00003c70
        /*08e0*/ 	.word	0x000000ff
        /*08e4*/ 	.word	0x00000000
        /*08e8*/ 	.short	0x010a
        /*08ea*/ 	.byte	0x05
	.zero		1


	//   ....[127]....
        /*08ec*/ 	.word	0x00003d00
        /*08f0*/ 	.word	0x000000ff
        /*08f4*/ 	.word	0x00000000
        /*08f8*/ 	.short	0x010a
        /*08fa*/ 	.byte	0x05
	.zero		1


	//   ....[128]....
        /*08fc*/ 	.word	0x00003d90
        /*0900*/ 	.word	0x000000ff
        /*0904*/ 	.word	0x00000000
        /*0908*/ 	.short	0x010a
        /*090a*/ 	.byte	0x05
	.zero		1


	//   ....[129]....
        /*090c*/ 	.word	0x00003e30
        /*0910*/ 	.word	0x00000000
        /*0914*/ 	.word	0x00000000
        /*0918*/ 	.short	0x010a
        /*091a*/ 	.byte	0xff
	.zero		1


	//   ....[130]....
        /*091c*/ 	.word	0x00003f50
        /*0920*/ 	.word	0x00000002
        /*0924*/ 	.word	0x00000290
        /*0928*/ 	.short	0x010a
        /*092a*/ 	.byte	0xff
	.zero		1


	//   ....[131]....
        /*092c*/ 	.word	0x00003fb0
        /*0930*/ 	.word	0x00000004
        /*0934*/ 	.word	0x00000000
        /*0938*/ 	.short	0x0101
        /*093a*/ 	.byte	0xff
	.zero		1


	//   ....[132]....
        /*093c*/ 	.word	0x00003fd0
        /*0940*/ 	.word	0x000000ff
        /*0944*/ 	.word	0x00000240
        /*0948*/ 	.short	0x010a
        /*094a*/ 	.byte	0x04
	.zero		1


	//   ....[133]....
        /*094c*/ 	.word	0x000040f0
        /*0950*/ 	.word	0x00000002
        /*0954*/ 	.word	0x00000230
        /*0958*/ 	.short	0x010a
        /*095a*/ 	.byte	0xff
	.zero		1


	//   ....[134]....
        /*095c*/ 	.word	0x00004200
        /*0960*/ 	.word	0x00000002
        /*0964*/ 	.word	0x00000000
        /*0968*/ 	.short	0x0101
        /*096a*/ 	.byte	0xff
	.zero		1


	//   ....[135]....
        /*096c*/ 	.word	0x00004290
        /*0970*/ 	.word	0x000000ff
        /*0974*/ 	.word	0x00000240
        /*0978*/ 	.short	0x0106
        /*097a*/ 	.byte	0x04
	.zero		1


	//   ....[136]....
        /*097c*/ 	.word	0x000042b0
        /*0980*/ 	.word	0x000000ff
        /*0984*/ 	.word	0x00000240
        /*0988*/ 	.short	0x010a
        /*098a*/ 	.byte	0x04
	.zero		1


	//   ....[137]....
        /*098c*/ 	.word	0x00004340
        /*0990*/ 	.word	0x000000ff
        /*0994*/ 	.word	0x00000240
        /*0998*/ 	.short	0x0106
        /*099a*/ 	.byte	0x07
	.zero		1


	//   ....[138]....
        /*099c*/ 	.word	0x00004380
        /*09a0*/ 	.word	0x00000000
        /*09a4*/ 	.word	0x00000240
        /*09a8*/ 	.short	0x010a
        /*09aa*/ 	.byte	0xff
	.zero		1


	//   ....[139]....
        /*09ac*/ 	.word	0x000045c0
        /*09b0*/ 	.word	0x000000ff
        /*09b4*/ 	.word	0x00000008
        /*09b8*/ 	.short	0x010a
        /*09ba*/ 	.byte	0x05
	.zero		1


	//   ....[140]....
        /*09bc*/ 	.word	0x000045e0
        /*09c0*/ 	.word	0x000000ff
        /*09c4*/ 	.word	0x00000008
        /*09c8*/ 	.short	0x010a
        /*09ca*/ 	.byte	0x05
	.zero		1


	//   ....[141]....
        /*09cc*/ 	.word	0x00004770
        /*09d0*/ 	.word	0x000000ff
        /*09d4*/ 	.word	0x00000008
        /*09d8*/ 	.short	0x010a
        /*09da*/ 	.byte	0x05
	.zero		1


	//   ....[142]....
        /*09dc*/ 	.word	0x00004790
        /*09e0*/ 	.word	0x000000ff
        /*09e4*/ 	.word	0x00000008
        /*09e8*/ 	.short	0x010a
        /*09ea*/ 	.byte	0x05
	.zero		1


	//   ....[143]....
        /*09ec*/ 	.word	0x00004850
        /*09f0*/ 	.word	0x000000ff
        /*09f4*/ 	.word	0x00000000
        /*09f8*/ 	.short	0x0101
        /*09fa*/ 	.byte	0x04
	.zero		1


	//   ....[144]....
        /*09fc*/ 	.word	0x00004b30
        /*0a00*/ 	.word	0x00000000
        /*0a04*/ 	.word	0x00000230
        /*0a08*/ 	.short	0x010a
        /*0a0a*/ 	.byte	0xff
	.zero		1


	//   ....[145]....
        /*0a0c*/ 	.word	0x00004bf0
        /*0a10*/ 	.word	0x00000000
        /*0a14*/ 	.word	0x00000000
        /*0a18*/ 	.short	0x0101
        /*0a1a*/ 	.byte	0xff
	.zero		1


	//   ....[146]....
        /*0a1c*/ 	.word	0x00004ca0
        /*0a20*/ 	.word	0x000000ff
        /*0a24*/ 	.word	0x00000000
        /*0a28*/ 	.short	0x010a
        /*0a2a*/ 	.byte	0x04
	.zero		1


	//   ....[147]....
        /*0a2c*/ 	.word	0x00004cb0
        /*0a30*/ 	.word	0x000000ff
        /*0a34*/ 	.word	0x00000270
        /*0a38*/ 	.short	0x010a
        /*0a3a*/ 	.byte	0x13
	.zero		1


	//   ....[148]....
        /*0a3c*/ 	.word	0x00004d70
        /*0a40*/ 	.word	0x000000ff
        /*0a44*/ 	.word	0x00000000
        /*0a48*/ 	.short	0x010a
        /*0a4a*/ 	.byte	0x06
	.zero		1


	//   ....[149]....
        /*0a4c*/ 	.word	0x00004e90
        /*0a50*/ 	.word	0x000000ff
        /*0a54*/ 	.word	0x00000000
        /*0a58*/ 	.short	0x010a
        /*0a5a*/ 	.byte	0x04
	.zero		1


	//   ....[150]....
        /*0a5c*/ 	.word	0x000050b0
        /*0a60*/ 	.word	0x000000ff
        /*0a64*/ 	.word	0x00000000
        /*0a68*/ 	.short	0x010a
        /*0a6a*/ 	.byte	0x04
	.zero		1


	//   ....[151]....
        /*0a6c*/ 	.word	0x00005140
        /*0a70*/ 	.word	0x000000ff
        /*0a74*/ 	.word	0x00000000
        /*0a78*/ 	.short	0x010a
        /*0a7a*/ 	.byte	0x05
	.zero		1


	//   ....[152]....
        /*0a7c*/ 	.word	0x000051d0
        /*0a80*/ 	.word	0x000000ff
        /*0a84*/ 	.word	0x00000000
        /*0a88*/ 	.short	0x010a
        /*0a8a*/ 	.byte	0x05
	.zero		1


	//   ....[153]....
        /*0a8c*/ 	.word	0x00005270
        /*0a90*/ 	.word	0x00000000
        /*0a94*/ 	.word	0x00000000
        /*0a98*/ 	.short	0x010a
        /*0a9a*/ 	.byte	0xff
	.zero		1


	//   ....[154]....
        /*0a9c*/ 	.word	0x000052b0
        /*0aa0*/ 	.word	0x00000000
        /*0aa4*/ 	.word	0x00000000
        /*0aa8*/ 	.short	0x010a
        /*0aaa*/ 	.byte	0xff
	.zero		1


	//   ....[155]....
        /*0aac*/ 	.word	0x00005320
        /*0ab0*/ 	.word	0x000000ff
        /*0ab4*/ 	.word	0x00000000
        /*0ab8*/ 	.short	0x0101
        /*0aba*/ 	.byte	0x04
	.zero		1


	//   ....[156]....
        /*0abc*/ 	.word	0x00005360
        /*0ac0*/ 	.word	0x000000ff
        /*0ac4*/ 	.word	0x000002b0
        /*0ac8*/ 	.short	0x010a
        /*0aca*/ 	.byte	0x0d
	.zero		1


	//   ....[157]....
        /*0acc*/ 	.word	0x000053b0
        /*0ad0*/ 	.word	0x000000ff
        /*0ad4*/ 	.word	0x00000000
        /*0ad8*/ 	.short	0x0101
        /*0ada*/ 	.byte	0x04
	.zero		1


	//   ....[158]....
        /*0adc*/ 	.word	0x00005830
        /*0ae0*/ 	.word	0x0000000c
        /*0ae4*/ 	.word	0x00000230
        /*0ae8*/ 	.short	0x010a
        /*0aea*/ 	.byte	0xff
	.zero		1


	//   ....[159]....
        /*0aec*/ 	.word	0x000059a0
        /*0af0*/ 	.word	0x00000000
        /*0af4*/ 	.word	0x00000000
        /*0af8*/ 	.short	0x0101
        /*0afa*/ 	.byte	0xff
	.zero		1


	//   ....[160]....
        /*0afc*/ 	.word	0x00005e30
        /*0b00*/ 	.word	0x000000ff
        /*0b04*/ 	.word	0x00000228
        /*0b08*/ 	.short	0x010a
        /*0b0a*/ 	.byte	0x15
	.zero		1


	//   ....[161]....
        /*0b0c*/ 	.word	0x00005fb0
        /*0b10*/ 	.word	0x000000ff
        /*0b14*/ 	.word	0x00000210
        /*0b18*/ 	.short	0x010a
        /*0b1a*/ 	.byte	0x15
	.zero		1


	//   ....[162]....
        /*0b1c*/ 	.word	0x00006130
        /*0b20*/ 	.word	0x000000ff
        /*0b24*/ 	.word	0x00000200
        /*0b28*/ 	.short	0x010b
        /*0b2a*/ 	.byte	0x15
	.zero		1


	//   ....[163]....
        /*0b2c*/ 	.word	0x00006140
        /*0b30*/ 	.word	0x000000ff
        /*0b34*/ 	.word	0x00000000
        /*0b38*/ 	.short	0x0101
        /*0b3a*/ 	.byte	0x06
	.zero		1


	//   ....[164]....
        /*0b3c*/ 	.word	0x00006150
        /*0b40*/ 	.word	0x000000ff
        /*0b44*/ 	.word	0x00000218
        /*0b48*/ 	.short	0x010a
        /*0b4a*/ 	.byte	0x15
	.zero		1


	//   ....[165]....
        /*0b4c*/ 	.word	0x00006340
        /*0b50*/ 	.word	0x000000ff
        /*0b54*/ 	.word	0x00000208
        /*0b58*/ 	.short	0x010b
        /*0b5a*/ 	.byte	0x15
	.zero		1


	//   ....[166]....
        /*0b5c*/ 	.word	0x00006350
        /*0b60*/ 	.word	0x000000ff
        /*0b64*/ 	.word	0x00000000
        /*0b68*/ 	.short	0x0101
        /*0b6a*/ 	.byte	0x21
	.zero		1


	//   ....[167]....
        /*0b6c*/ 	.word	0x00006380
        /*0b70*/ 	.word	0x000000ff
        /*0b74*/ 	.word	0x00000210
        /*0b78*/ 	.short	0x010a
        /*0b7a*/ 	.byte	0x15
	.zero		1


	//   ....[168]....
        /*0b7c*/ 	.word	0x000063c0
        /*0b80*/ 	.word	0x00000000
        /*0b84*/ 	.word	0x00000218
        /*0b88*/ 	.short	0x010a
        /*0b8a*/ 	.byte	0xff
	.zero		1


	//   ....[169]....
        /*0b8c*/ 	.word	0x000066c0
        /*0b90*/ 	.word	0x00000003
        /*0b94*/ 	.word	0x00000230
        /*0b98*/ 	.short	0x010a
        /*0b9a*/ 	.byte	0xff
	.zero		1


	//   ....[170]....
        /*0b9c*/ 	.word	0x00006840
        /*0ba0*/ 	.word	0x00000000
        /*0ba4*/ 	.word	0x00000000
        /*0ba8*/ 	.short	0x0101
        /*0baa*/ 	.byte	0xff
	.zero		1


	//   ....[171]....
        /*0bac*/ 	.word	0x00007390
        /*0bb0*/ 	.word	0x00000003
        /*0bb4*/ 	.word	0x00000200
        /*0bb8*/ 	.short	0x010a
        /*0bba*/ 	.byte	0xff
	.zero		1


	//   ....[172]....
        /*0bbc*/ 	.word	0x000073d0
        /*0bc0*/ 	.word	0x00000090
        /*0bc4*/ 	.word	0x00000250
        /*0bc8*/ 	.short	0x010a
        /*0bca*/ 	.byte	0xff
	.zero		1


	//   ....[173]....
        /*0bcc*/ 	.word	0x00007510
        /*0bd0*/ 	.word	0x00000003
        /*0bd4*/ 	.word	0x00000200
        /*0bd8*/ 	.short	0x010a
        /*0bda*/ 	.byte	0xff
	.zero		1


	//   ....[174]....
        /*0bdc*/ 	.word	0x00007670
        /*0be0*/ 	.word	0x00000000
        /*0be4*/ 	.word	0x00000000
        /*0be8*/ 	.short	0x0101
        /*0bea*/ 	.byte	0xff
	.zero		1


	//   ....[175]....
        /*0bec*/ 	.word	0x000076d0
        /*0bf0*/ 	.word	0x00000090
        /*0bf4*/ 	.word	0x00000250
        /*0bf8*/ 	.short	0x010a
        /*0bfa*/ 	.byte	0xff
	.zero		1


	//   ....[176]....
        /*0bfc*/ 	.word	0x00008a60
        /*0c00*/ 	.word	0x00000072
        /*0c04*/ 	.word	0x00000200
        /*0c08*/ 	.short	0x010a
        /*0c0a*/ 	.byte	0xff
	.zero		1


	//   ....[177]....
        /*0c0c*/ 	.word	0x00008b30
        /*0c10*/ 	.word	0x00000072
        /*0c14*/ 	.word	0x00000200
        /*0c18*/ 	.short	0x010a
        /*0c1a*/ 	.byte	0xff
	.zero		1


	//   ....[178]....
        /*0c1c*/ 	.word	0x00008c70
        /*0c20*/ 	.word	0x00000003
        /*0c24*/ 	.word	0x00000000
        /*0c28*/ 	.short	0x0101
        /*0c2a*/ 	.byte	0xff
	.zero		1


	//   ....[179]....
        /*0c2c*/ 	.word	0x00008f50
        /*0c30*/ 	.word	0x00000090
        /*0c34*/ 	.word	0x00000000
        /*0c38*/ 	.short	0x0101
        /*0c3a*/ 	.byte	0xff
	.zero		1


	//   ....[180]....
        /*0c3c*/ 	.word	0x0000a200
        /*0c40*/ 	.word	0x00000003
        /*0c44*/ 	.word	0x000002a0
        /*0c48*/ 	.short	0x010a
        /*0c4a*/ 	.byte	0xff
	.zero		1


	//   ....[181]....
        /*0c4c*/ 	.word	0x0000a260
        /*0c50*/ 	.word	0x00000000
        /*0c54*/ 	.word	0x00000100
        /*0c58*/ 	.short	0x010a
        /*0c5a*/ 	.byte	0xff
	.zero		1


	//   ....[182]....
        /*0c5c*/ 	.word	0x0000a2c0
        /*0c60*/ 	.word	0x00000000
        /*0c64*/ 	.word	0x00000100
        /*0c68*/ 	.short	0x010a
        /*0c6a*/ 	.byte	0xff
	.zero		1


	//   ....[183]....
        /*0c6c*/ 	.word	0x0000a310
        /*0c70*/ 	.word	0x00000003
        /*0c74*/ 	.word	0x00000230
        /*0c78*/ 	.short	0x010a
        /*0c7a*/ 	.byte	0xff
	.zero		1


	//   ....[184]....
        /*0c7c*/ 	.word	0x0000a370
        /*0c80*/ 	.word	0x00000000
        /*0c84*/ 	.word	0x00000000
        /*0c88*/ 	.short	0x010a
        /*0c8a*/ 	.byte	0xff
	.zero		1


	//   ....[185]....
        /*0c8c*/ 	.word	0x0000a3d0
        /*0c90*/ 	.word	0x00000000
        /*0c94*/ 	.word	0x00000000
        /*0c98*/ 	.short	0x010a
        /*0c9a*/ 	.byte	0xff
	.zero		1


	//   ....[186]....
        /*0c9c*/ 	.word	0x0000a430
        /*0ca0*/ 	.word	0x00000000
        /*0ca4*/ 	.word	0x00000000
        /*0ca8*/ 	.short	0x010a
        /*0caa*/ 	.byte	0xff
	.zero		1


	//   ....[187]....
        /*0cac*/ 	.word	0x0000a490
        /*0cb0*/ 	.word	0x00000000
        /*0cb4*/ 	.word	0x00000000
        /*0cb8*/ 	.short	0x010a
        /*0cba*/ 	.byte	0xff
	.zero		1


	//   ....[188]....
        /*0cbc*/ 	.word	0x0000a4f0
        /*0cc0*/ 	.word	0x00000000
        /*0cc4*/ 	.word	0x00000000
        /*0cc8*/ 	.short	0x010a
        /*0cca*/ 	.byte	0xff
	.zero		1


	//   ....[189]....
        /*0ccc*/ 	.word	0x0000a550
        /*0cd0*/ 	.word	0x00000000
        /*0cd4*/ 	.word	0x00000000
        /*0cd8*/ 	.short	0x010a
        /*0cda*/ 	.byte	0xff
	.zero		1


	//   ....[190]....
        /*0cdc*/ 	.word	0x0000a5b0
        /*0ce0*/ 	.word	0x00000000
        /*0ce4*/ 	.word	0x00000000
        /*0ce8*/ 	.short	0x010a
        /*0cea*/ 	.byte	0xff
	.zero		1


	//   ....[191]....
        /*0cec*/ 	.word	0x0000a610
        /*0cf0*/ 	.word	0x00000000
        /*0cf4*/ 	.word	0x00000000
        /*0cf8*/ 	.short	0x010a
        /*0cfa*/ 	.byte	0xff
	.zero		1


	//   ....[192]....
        /*0cfc*/ 	.word	0x0000a670
        /*0d00*/ 	.word	0x00000000
        /*0d04*/ 	.word	0x00000000
        /*0d08*/ 	.short	0x010a
        /*0d0a*/ 	.byte	0xff
	.zero		1


	//   ....[193]....
        /*0d0c*/ 	.word	0x0000a6d0
        /*0d10*/ 	.word	0x00000000
        /*0d14*/ 	.word	0x00000000
        /*0d18*/ 	.short	0x010a
        /*0d1a*/ 	.byte	0xff
	.zero		1


	//   ....[194]....
        /*0d1c*/ 	.word	0x0000a730
        /*0d20*/ 	.word	0x00000000
        /*0d24*/ 	.word	0x00000000
        /*0d28*/ 	.short	0x010a
        /*0d2a*/ 	.byte	0xff
	.zero		1


	//   ....[195]....
        /*0d2c*/ 	.word	0x0000a790
        /*0d30*/ 	.word	0x00000000
        /*0d34*/ 	.word	0x00000000
        /*0d38*/ 	.short	0x010a
        /*0d3a*/ 	.byte	0xff
	.zero		1


	//   ....[196]....
        /*0d3c*/ 	.word	0x0000a7f0
        /*0d40*/ 	.word	0x00000000
        /*0d44*/ 	.word	0x00000000
        /*0d48*/ 	.short	0x010a
        /*0d4a*/ 	.byte	0xff
	.zero		1


	//   ....[197]....
        /*0d4c*/ 	.word	0x0000a850
        /*0d50*/ 	.word	0x00000000
        /*0d54*/ 	.word	0x00000000
        /*0d58*/ 	.short	0x010a
        /*0d5a*/ 	.byte	0xff
	.zero		1


	//   ....[198]....
        /*0d5c*/ 	.word	0x0000a8b0
        /*0d60*/ 	.word	0x00000000
        /*0d64*/ 	.word	0x00000000
        /*0d68*/ 	.short	0x010a
        /*0d6a*/ 	.byte	0xff
	.zero		1


	//   ....[199]....
        /*0d6c*/ 	.word	0x0000a910
        /*0d70*/ 	.word	0x00000000
        /*0d74*/ 	.word	0x00000000
        /*0d78*/ 	.short	0x010a
        /*0d7a*/ 	.byte	0xff
	.zero		1


	//   ....[200]....
        /*0d7c*/ 	.word	0x0000a970
        /*0d80*/ 	.word	0x00000000
        /*0d84*/ 	.word	0x00000000
        /*0d88*/ 	.short	0x010a
        /*0d8a*/ 	.byte	0xff
	.zero		1


	//   ....[201]....
        /*0d8c*/ 	.word	0x0000a9d0
        /*0d90*/ 	.word	0x00000000
        /*0d94*/ 	.word	0x00000000
        /*0d98*/ 	.short	0x010a
        /*0d9a*/ 	.byte	0xff
	.zero		1


	//   ....[202]....
        /*0d9c*/ 	.word	0x0000aa30
        /*0da0*/ 	.word	0x00000000
        /*0da4*/ 	.word	0x00000000
        /*0da8*/ 	.short	0x010a
        /*0daa*/ 	.byte	0xff
	.zero		1


	//   ....[203]....
        /*0dac*/ 	.word	0x0000aa90
        /*0db0*/ 	.word	0x00000000
        /*0db4*/ 	.word	0x00000000
        /*0db8*/ 	.short	0x010a
        /*0dba*/ 	.byte	0xff
	.zero		1


	//   ....[204]....
        /*0dbc*/ 	.word	0x0000aaf0
        /*0dc0*/ 	.word	0x00000000
        /*0dc4*/ 	.word	0x00000000
        /*0dc8*/ 	.short	0x010a
        /*0dca*/ 	.byte	0xff
	.zero		1


	//   ....[205]....
        /*0dcc*/ 	.word	0x0000ab50
        /*0dd0*/ 	.word	0x00000000
        /*0dd4*/ 	.word	0x00000000
        /*0dd8*/ 	.short	0x010a
        /*0dda*/ 	.byte	0xff
	.zero		1


	//   ....[206]....
        /*0ddc*/ 	.word	0x0000abb0
        /*0de0*/ 	.word	0x00000000
        /*0de4*/ 	.word	0x00000000
        /*0de8*/ 	.short	0x010a
        /*0dea*/ 	.byte	0xff
	.zero		1


	//   ....[207]....
        /*0dec*/ 	.word	0x0000ac10
        /*0df0*/ 	.word	0x00000000
        /*0df4*/ 	.word	0x00000000
        /*0df8*/ 	.short	0x010a
        /*0dfa*/ 	.byte	0xff
	.zero		1


	//   ....[208]....
        /*0dfc*/ 	.word	0x0000ac70
        /*0e00*/ 	.word	0x00000000
        /*0e04*/ 	.word	0x00000000
        /*0e08*/ 	.short	0x010a
        /*0e0a*/ 	.byte	0xff
	.zero		1


	//   ....[209]....
        /*0e0c*/ 	.word	0x0000acd0
        /*0e10*/ 	.word	0x00000000
        /*0e14*/ 	.word	0x00000000
        /*0e18*/ 	.short	0x010a
        /*0e1a*/ 	.byte	0xff
	.zero		1


	//   ....[210]....
        /*0e1c*/ 	.word	0x0000ad30
        /*0e20*/ 	.word	0x00000000
        /*0e24*/ 	.word	0x00000000
        /*0e28*/ 	.short	0x010a
        /*0e2a*/ 	.byte	0xff
	.zero		1


	//   ....[211]....
        /*0e2c*/ 	.word	0x0000ad90
        /*0e30*/ 	.word	0x00000000
        /*0e34*/ 	.word	0x00000000
        /*0e38*/ 	.short	0x010a
        /*0e3a*/ 	.byte	0xff
	.zero		1


	//   ....[212]....
        /*0e3c*/ 	.word	0x0000adf0
        /*0e40*/ 	.word	0x00000000
        /*0e44*/ 	.word	0x00000000
        /*0e48*/ 	.short	0x010a
        /*0e4a*/ 	.byte	0xff
	.zero		1


	//   ....[213]....
        /*0e4c*/ 	.word	0x0000ae50
        /*0e50*/ 	.word	0x00000000
        /*0e54*/ 	.word	0x00000000
        /*0e58*/ 	.short	0x010a
        /*0e5a*/ 	.byte	0xff
	.zero		1


	//   ....[214]....
        /*0e5c*/ 	.word	0x0000aeb0
        /*0e60*/ 	.word	0x00000000
        /*0e64*/ 	.word	0x00000000
        /*0e68*/ 	.short	0x010a
        /*0e6a*/ 	.byte	0xff
	.zero		1


	//   ....[215]....
        /*0e6c*/ 	.word	0x0000af00
        /*0e70*/ 	.word	0x00000002
        /*0e74*/ 	.word	0x00000290
        /*0e78*/ 	.short	0x010a
        /*0e7a*/ 	.byte	0xff
	.zero		1


	//   ....[216]....
        /*0e7c*/ 	.word	0x0000af60
        /*0e80*/ 	.word	0x00000002
        /*0e84*/ 	.word	0x00000240
        /*0e88*/ 	.short	0x010a
        /*0e8a*/ 	.byte	0xff
	.zero		1


	//   ....[217]....
        /*0e8c*/ 	.word	0x0000afb0
        /*0e90*/ 	.word	0x00000002
        /*0e94*/ 	.word	0x00000230
        /*0e98*/ 	.short	0x010a
        /*0e9a*/ 	.byte	0xff
	.zero		1


	//   ....[218]....
        /*0e9c*/ 	.word	0x0000b010
        /*0ea0*/ 	.word	0x00000000
        /*0ea4*/ 	.word	0x00000240
        /*0ea8*/ 	.short	0x010a
        /*0eaa*/ 	.byte	0xff
	.zero		1


	//   ....[219]....
        /*0eac*/ 	.word	0x0000b070
        /*0eb0*/ 	.word	0x00000000
        /*0eb4*/ 	.word	0x00000008
        /*0eb8*/ 	.short	0x010a
        /*0eba*/ 	.byte	0xff
	.zero		1


	//   ....[220]....
        /*0ebc*/ 	.word	0x0000b160
        /*0ec0*/ 	.word	0x00000000
        /*0ec4*/ 	.word	0x00000008
        /*0ec8*/ 	.short	0x010a
        /*0eca*/ 	.byte	0xff
	.zero		1


	//   ....[221]....
        /*0ecc*/ 	.word	0x0000b1b0
        /*0ed0*/ 	.word	0x00000000
        /*0ed4*/ 	.word	0x00000230
        /*0ed8*/ 	.short	0x010a
        /*0eda*/ 	.byte	0xff
	.zero		1


	//   ....[222]....
        /*0edc*/ 	.word	0x0000b210
        /*0ee0*/ 	.word	0x00000000
        /*0ee4*/ 	.word	0x00000270
        /*0ee8*/ 	.short	0x010a
        /*0eea*/ 	.byte	0xff
	.zero		1


	//   ....[223]....
        /*0eec*/ 	.word	0x0000b270
        /*0ef0*/ 	.word	0x00000000
        /*0ef4*/ 	.word	0x00000000
        /*0ef8*/ 	.short	0x010a
        /*0efa*/ 	.byte	0xff
	.zero		1


	//   ....[224]....
        /*0efc*/ 	.word	0x0000b2d0
        /*0f00*/ 	.word	0x00000000
        /*0f04*/ 	.word	0x00000000
        /*0f08*/ 	.short	0x010a
        /*0f0a*/ 	.byte	0xff
	.zero		1


	//   ....[225]....
        /*0f0c*/ 	.word	0x0000b330
        /*0f10*/ 	.word	0x00000000
        /*0f14*/ 	.word	0x00000000
        /*0f18*/ 	.short	0x010a
        /*0f1a*/ 	.byte	0xff
	.zero		1


	//   ....[226]....
        /*0f1c*/ 	.word	0x0000b390
        /*0f20*/ 	.word	0x00000000
        /*0f24*/ 	.word	0x00000000
        /*0f28*/ 	.short	0x010a
        /*0f2a*/ 	.byte	0xff
	.zero		1


	//   ....[227]....
        /*0f2c*/ 	.word	0x0000b3f0
        /*0f30*/ 	.word	0x00000000
        /*0f34*/ 	.word	0x000002b0
        /*0f38*/ 	.short	0x010a
        /*0f3a*/ 	.byte	0xff
	.zero		1


	//   ....[228]....
        /*0f3c*/ 	.word	0x0000b440
        /*0f40*/ 	.word	0x0000000c
        /*0f44*/ 	.word	0x00000230
        /*0f48*/ 	.short	0x010a
        /*0f4a*/ 	.byte	0xff
	.zero		1


	//   ....[229]....
        /*0f4c*/ 	.word	0x0000b4a0
        /*0f50*/ 	.word	0x00000000
        /*0f54*/ 	.word	0x00000228
        /*0f58*/ 	.short	0x010a
        /*0f5a*/ 	.byte	0xff
	.zero		1


	//   ....[230]....
        /*0f5c*/ 	.word	0x0000b500
        /*0f60*/ 	.word	0x00000000
        /*0f64*/ 	.word	0x00000210
        /*0f68*/ 	.short	0x010a
        /*0f6a*/ 	.byte	0xff
	.zero		1


	//   ....[231]....
        /*0f6c*/ 	.word	0x0000b560
        /*0f70*/ 	.word	0x00000000
        /*0f74*/ 	.word	0x00000218
        /*0f78*/ 	.short	0x010a
        /*0f7a*/ 	.byte	0xff
	.zero		1


	//   ....[232]....
        /*0f7c*/ 	.word	0x0000b5c0
        /*0f80*/ 	.word	0x00000000
        /*0f84*/ 	.word	0x00000210
        /*0f88*/ 	.short	0x010a
        /*0f8a*/ 	.byte	0xff
	.zero		1


	//   ....[233]....
        /*0f8c*/ 	.word	0x0000b610
        /*0f90*/ 	.word	0x00000003
        /*0f94*/ 	.word	0x00000230
        /*0f98*/ 	.short	0x010a
        /*0f9a*/ 	.byte	0xff
	.zero		1


	//   ....[234]....
        /*0f9c*/ 	.word	0x0000b660
        /*0fa0*/ 	.word	0x00000003
        /*0fa4*/ 	.word	0x00000200
        /*0fa8*/ 	.short	0x010a
        /*0faa*/ 	.byte	0xff
	.zero		1


	//   ....[235]....
        /*0fac*/ 	.word	0x0000b6b0
        /*0fb0*/ 	.word	0x00000090
        /*0fb4*/ 	.word	0x00000250
        /*0fb8*/ 	.short	0x010a
        /*0fba*/ 	.byte	0xff
	.zero		1


	//   ....[236]....
        /*0fbc*/ 	.word	0x0000b700
        /*0fc0*/ 	.word	0x00000072
        /*0fc4*/ 	.word	0x00000200
        /*0fc8*/ 	.short	0x010a
        /*0fca*/ 	.byte	0xff
	.zero		1


	//----- nvinfo : EIATTR_NUM_MBARRIERS
	.align		4
.L_47:
        /*0fcc*/ 	.byte	0x03, 0x38
        /*0fce*/ 	.short	0x0057


	//----- nvinfo : EIATTR_EXIT_INSTR_OFFSETS
	.align		4
        /*0fd0*/ 	.byte	0x04, 0x1c
        /*0fd2*/ 	.short	(.L_49 - .L_48)


	//   ....[0]....
.L_48:
        /*0fd4*/ 	.word	0x00003e60


	//   ....[1]....
        /*0fd8*/ 	.word	0x00004350


	//   ....[2]....
        /*0fdc*/ 	.word	0x000043b0


	//   ....[3]....
        /*0fe0*/ 	.word	0x000055e0


	//   ....[4]....
        /*0fe4*/ 	.word	0x000063f0


	//   ....[5]....
        /*0fe8*/ 	.word	0x00006430


	//   ....[6]....
        /*0fec*/ 	.word	0x0000a1f0


	//----- nvinfo : EIATTR_MAX_THREADS
	.align		4
.L_49:
        /*0ff0*/ 	.byte	0x04, 0x05
        /*0ff2*/ 	.short	(.L_51 - .L_50)
.L_50:
        /*0ff4*/ 	.word	0x00000100
        /*0ff8*/ 	.word	0x00000001
        /*0ffc*/ 	.word	0x00000001


	//----- nvinfo : EIATTR_CRS_STACK_SIZE
	.align		4
.L_51:
        /*1000*/ 	.byte	0x04, 0x1e
        /*1002*/ 	.short	(.L_53 - .L_52)
.L_52:
        /*1004*/ 	.word	0x00000000


	//----- nvinfo : EIATTR_CBANK_PARAM_SIZE
	.align		4
.L_53:
        /*1008*/ 	.byte	0x03, 0x19
        /*100a*/ 	.short	0x0800


	//----- nvinfo : EIATTR_PARAM_CBANK
	.align		4
        /*100c*/ 	.byte	0x04, 0x0a
        /*100e*/ 	.short	(.L_55 - .L_54)
	.align		4
.L_54:
        /*1010*/ 	.word	index@(.nv.constant0._ZN7cutlass13device_kernelINS_4gemm6kernel13GemmUniversalIN4cute5tupleIJiiiiEEENS1_10collective13CollectiveMmaINS1_35MainloopSm100TmaUmmaWarpSpecializedILi32ELi2ELi4ENS5_IJNS4_1CILi2EEESB_NSA_ILi1EEEEEEEENS5_IJNSA_ILi256EEENSA_ILi128EEENSA_ILi32EEEEEEaNS5_IJlSC_lEEEaSJ_NS4_8TiledMMAINS4_8MMA_AtomIJNS4_21SM100_MMA_S8_2x1SM_SSIaaiLi256ELi128ELNS4_4UMMA5MajorE0ELSO_0ELNSN_8SaturateE0EEEEEENS4_6LayoutINS5_IJSC_SC_SC_EEENS5_IJNSA_ILi0EEESU_SU_EEEEENS5_IJNS4_10UnderscoreESX_SX_EEEEENS4_28SM100_TMA_2SM_LOAD_MULTICASTENS4_14ComposedLayoutINS4_7SwizzleILi1ELi4ELi3EEENS4_18smem_ptr_flag_bitsILi8EEENSS_INS5_IJNSA_ILi8EEESH_EEENS5_IJSH_SC_EEEEEEEvNS4_8identityENS4_18SM100_TMA_2SM_LOADES1A_vS1B_EENS_8epilogue10collective18CollectiveEpilogueINS1E_23Sm100TmaWarpSpecializedILi2ELi2ELi64ELb0ELb0EEEJNS5_IJSG_SG_SH_EEENS5_IJNSS_ISG_SC_EENSS_INSA_ILi64EEESC_EEEEEaSJ_aSJ_NS1E_6fusion15FusionCallbacksIS1I_NS1O_17LinearCombinationIaiaiLNS_15FloatRoundStyleE2EEES1J_S1N_JEEENS4_5SM1004TMEM4LOAD26SM100_TMEM_LOAD_32dp32b64xENS4_13SM90_TMA_LOADENS11_INS12_ILi2ELi4ELi3EEES15_NSS_INS5_IJS16_S1L_EEENS5_IJS1L_SC_EEEEEEENS4_39AutoVectorizingCopyWithAssumedAlignmentILi128EEENS4_14SM90_TMA_STOREES23_S25_S25_EEEvvEEEEvNT_6ParamsE)
        /*1014*/ 	.short	0x0380
        /*1016*/ 	.short	0x0800


	//----- nvinfo : EIATTR_SW_WAR
	.align		4
.L_55:
        /*1018*/ 	.byte	0x04, 0x36
        /*101a*/ 	.short	(.L_57 - .L_56)
.L_56:
        /*101c*/ 	.word	0x00000008
.L_57:


//--------------------- .nv.callgraph             --------------------------
	.section	.nv.callgraph,"",@"SHT_CUDA_CALLGRAPH"
	.align	4
	.sectionentsize	8
	.align		4
        /*0000*/ 	.word	0x00000000
	.align		4
        /*0004*/ 	.word	0xffffffff
	.align		4
        /*0008*/ 	.word	index@(_ZN7cutlass13device_kernelINS_4gemm6kernel13GemmUniversalIN4cute5tupleIJiiiiEEENS1_10collective13CollectiveMmaINS1_35MainloopSm100TmaUmmaWarpSpecializedILi32ELi2ELi4ENS5_IJNS4_1CILi2EEESB_NSA_ILi1EEEEEEEENS5_IJNSA_ILi256EEENSA_ILi128EEENSA_ILi32EEEEEEaNS5_IJlSC_lEEEaSJ_NS4_8TiledMMAINS4_8MMA_AtomIJNS4_21SM100_MMA_S8_2x1SM_SSIaaiLi256ELi128ELNS4_4UMMA5MajorE0ELSO_0ELNSN_8SaturateE0EEEEEENS4_6LayoutINS5_IJSC_SC_SC_EEENS5_IJNSA_ILi0EEESU_SU_EEEEENS5_IJNS4_10UnderscoreESX_SX_EEEEENS4_28SM100_TMA_2SM_LOAD_MULTICASTENS4_14ComposedLayoutINS4_7SwizzleILi1ELi4ELi3EEENS4_18smem_ptr_flag_bitsILi8EEENSS_INS5_IJNSA_ILi8EEESH_EEENS5_IJSH_SC_EEEEEEEvNS4_8identityENS4_18SM100_TMA_2SM_LOADES1A_vS1B_EENS_8epilogue10collective18CollectiveEpilogueINS1E_23Sm100TmaWarpSpecializedILi2ELi2ELi64ELb0ELb0EEEJNS5_IJSG_SG_SH_EEENS5_IJNSS_ISG_SC_EENSS_INSA_ILi64EEESC_EEEEEaSJ_aSJ_NS1E_6fusion15FusionCallbacksIS1I_NS1O_17LinearCombinationIaiaiLNS_15FloatRoundStyleE2EEES1J_S1N_JEEENS4_5SM1004TMEM4LOAD26SM100_TMEM_LOAD_32dp32b64xENS4_13SM90_TMA_LOADENS11_INS12_ILi2ELi4ELi3EEES15_NSS_INS5_IJS16_S1L_EEENS5_IJS1L_SC_EEEEEEENS4_39AutoVectorizingCopyWithAssumedAlignmentILi128EEENS4_14SM90_TMA_STOREES23_S25_S25_EEEvvEEEEvNT_6ParamsE)
	.align		4
        /*000c*/ 	.word	index@(__assertfail)
	.align		4
        /*0010*/ 	.word	0x00000000
	.align		4
        /*0014*/ 	.word	0xfffffffe
	.align		4
        /*0018*/ 	.word	0x00000000
	.align		4
        /*001c*/ 	.word	0xfffffffd
	.align		4
        /*0020*/ 	.word	0x00000000
	.align		4
        /*0024*/ 	.word	0xfffffffc


//--------------------- .nv.constant4             --------------------------
	.section	.nv.constant4,"a",@progbits
	.align	8
	.align		8
.nv.constant4:
        /*0000*/ 	.dword	__assertfail
	.align		8
        /*0008*/ 	.dword	__unnamed_1
	.align		8
        /*0010*/ 	.dword	__unnamed_2
	.align		8
        /*0018*/ 	.dword	_ZN40_INTERNAL_631badf8_4_k_cu_f2565240_355104cuda3std3__45__cpo5beginE
	.align		8
        /*0020*/ 	.dword	_ZN40_INTERNAL_631badf8_4_k_cu_f2565240_355104cuda3std3__45__cpo3endE
	.align		8
        /*0028*/ 	.dword	_ZN40_INTERNAL_631badf8_4_k_cu_f2565240_355104cuda3std3__45__cpo6cbeginE
	.align		8
        /*0030*/ 	.dword	_ZN40_INTERNAL_631badf8_4_k_cu_f2565240_355104cuda3std3__45__cpo4cendE
	.align		8
        /*0038*/ 	.dword	_ZN40_INTERNAL_631badf8_4_k_cu_f2565240_355104cuda3std3__442_GLOBAL__N__631badf8_4_k_cu_f2565240_355106ignoreE
	.align		8
        /*0040*/ 	.dword	_ZN40_INTERNAL_631badf8_4_k_cu_f2565240_355104cuda3std3__419piecewise_constructE
	.align		8
        /*0048*/ 	.dword	_ZN40_INTERNAL_631badf8_4_k_cu_f2565240_355104cuda3std3__48in_placeE
	.align		8
        /*0050*/ 	.dword	_ZN40_INTERNAL_631badf8_4_k_cu_f2565240_355104cuda3std6ranges3__45__cpo4swapE
	.align		8
        /*0058*/ 	.dword	_ZN40_INTERNAL_631badf8_4_k_cu_f2565240_355104cuda3std6ranges3__45__cpo9iter_moveE
	.align		8
        /*0060*/ 	.dword	_ZN40_INTERNAL_631badf8_4_k_cu_f2565240_355104cute7productE
	.align		8
        /*0068*/ 	.dword	_ZN40_INTERNAL_631badf8_4_k_cu_f2565240_355104cute1_E
	.align		8
        /*0070*/ 	.dword	$str$25
	.align		8
        /*0078*/ 	.dword	$str$26
	.align		8
        /*0080*/ 	.dword	$str$27
	.align		8
        /*0088*/ 	.dword	$str$28


//--------------------- .text._ZN7cutlass13device_kernelINS_4gemm6kernel13GemmUniversalIN4cute5tupleIJiiiiEEENS1_10collective13CollectiveMmaINS1_35MainloopSm100TmaUmmaWarpSpecializedILi32ELi2ELi4ENS5_IJNS4_1CILi2EEESB_NSA_ILi1EEEEEEEENS5_IJNSA_ILi256EEENSA_ILi128EEENSA_ILi32EEEEEEaNS5_IJlSC_lEEEaSJ_NS4_8TiledMMAINS4_8MMA_AtomIJNS4_21SM100_MMA_S8_2x1SM_SSIaaiLi256ELi128ELNS4_4UMMA5MajorE0ELSO_0ELNSN_8SaturateE0EEEEEENS4_6LayoutINS5_IJSC_SC_SC_EEENS5_IJNSA_ILi0EEESU_SU_EEEEENS5_IJNS4_10UnderscoreESX_SX_EEEEENS4_28SM100_TMA_2SM_LOAD_MULTICASTENS4_14ComposedLayoutINS4_7SwizzleILi1ELi4ELi3EEENS4_18smem_ptr_flag_bitsILi8EEENSS_INS5_IJNSA_ILi8EEESH_EEENS5_IJSH_SC_EEEEEEEvNS4_8identityENS4_18SM100_TMA_2SM_LOADES1A_vS1B_EENS_8epilogue10collective18CollectiveEpilogueINS1E_23Sm100TmaWarpSpecializedILi2ELi2ELi64ELb0ELb0EEEJNS5_IJSG_SG_SH_EEENS5_IJNSS_ISG_SC_EENSS_INSA_ILi64EEESC_EEEEEaSJ_aSJ_NS1E_6fusion15FusionCallbacksIS1I_NS1O_17LinearCombinationIaiaiLNS_15FloatRoundStyleE2EEES1J_S1N_JEEENS4_5SM1004TMEM4LOAD26SM100_TMEM_LOAD_32dp32b64xENS4_13SM90_TMA_LOADENS11_INS12_ILi2ELi4ELi3EEES15_NSS_INS5_IJS16_S1L_EEENS5_IJS1L_SC_EEEEEEENS4_39AutoVectorizingCopyWithAssumedAlignmentILi128EEENS4_14SM90_TMA_STOREES23_S25_S25_EEEvvEEEEvNT_6ParamsE --------------------------
	.section	.text._ZN7cutlass13device_kernelINS_4gemm6kernel13GemmUniversalIN4cute5tupleIJiiiiEEENS1_10collective13CollectiveMmaINS1_35MainloopSm100TmaUmmaWarpSpecializedILi32ELi2ELi4ENS5_IJNS4_1CILi2EEESB_NSA_ILi1EEEEEEEENS5_IJNSA_ILi256EEENSA_ILi128EEENSA_ILi32EEEEEEaNS5_IJlSC_lEEEaSJ_NS4_8TiledMMAINS4_8MMA_AtomIJNS4_21SM100_MMA_S8_2x1SM_SSIaaiLi256ELi128ELNS4_4UMMA5MajorE0ELSO_0ELNSN_8SaturateE0EEEEEENS4_6LayoutINS5_IJSC_SC_SC_EEENS5_IJNSA_ILi0EEESU_SU_EEEEENS5_IJNS4_10UnderscoreESX_SX_EEEEENS4_28SM100_TMA_2SM_LOAD_MULTICASTENS4_14ComposedLayoutINS4_7SwizzleILi1ELi4ELi3EEENS4_18smem_ptr_flag_bitsILi8EEENSS_INS5_IJNSA_ILi8EEESH_EEENS5_IJSH_SC_EEEEEEEvNS4_8identityENS4_18SM100_TMA_2SM_LOADES1A_vS1B_EENS_8epilogue10collective18CollectiveEpilogueINS1E_23Sm100TmaWarpSpecializedILi2ELi2ELi64ELb0ELb0EEEJNS5_IJSG_SG_SH_EEENS5_IJNSS_ISG_SC_EENSS_INSA_ILi64EEESC_EEEEEaSJ_aSJ_NS1E_6fusion15FusionCallbacksIS1I_NS1O_17LinearCombinationIaiaiLNS_15FloatRoundStyleE2EEES1J_S1N_JEEENS4_5SM1004TMEM4LOAD26SM100_TMEM_LOAD_32dp32b64xENS4_13SM90_TMA_LOADENS11_INS12_ILi2ELi4ELi3EEES15_NSS_INS5_IJS16_S1L_EEENS5_IJS1L_SC_EEEEEEENS4_39AutoVectorizingCopyWithAssumedAlignmentILi128EEENS4_14SM90_TMA_STOREES23_S25_S25_EEEvvEEEEvNT_6ParamsE,"ax",@progbits
	.align	128
.text._ZN7cutlass13device_kernelINS_4gemm6kernel13GemmUniversalIN4cute5tupleIJiiiiEEENS1_10collective13CollectiveMmaINS1_35MainloopSm100TmaUmmaWarpSpecializedILi32ELi2ELi4ENS5_IJNS4_1CILi2EEESB_NSA_ILi1EEEEEEEENS5_IJNSA_ILi256EEENSA_ILi128EEENSA_ILi32EEEEEEaNS5_IJlSC_lEEEaSJ_NS4_8TiledMMAINS4_8MMA_AtomIJNS4_21SM100_MMA_S8_2x1SM_SSIaaiLi256ELi128ELNS4_4UMMA5MajorE0ELSO_0ELNSN_8SaturateE0EEEEEENS4_6LayoutINS5_IJSC_SC_SC_EEENS5_IJNSA_ILi0EEESU_SU_EEEEENS5_IJNS4_10UnderscoreESX_SX_EEEEENS4_28SM100_TMA_2SM_LOAD_MULTICASTENS4_14ComposedLayoutINS4_7SwizzleILi1ELi4ELi3EEENS4_18smem_ptr_flag_bitsILi8EEENSS_INS5_IJNSA_ILi8EEESH_EEENS5_IJSH_SC_EEEEEEEvNS4_8identityENS4_18SM100_TMA_2SM_LOADES1A_vS1B_EENS_8epilogue10collective18CollectiveEpilogueINS1E_23Sm100TmaWarpSpecializedILi2ELi2ELi64ELb0ELb0EEEJNS5_IJSG_SG_SH_EEENS5_IJNSS_ISG_SC_EENSS_INSA_ILi64EEESC_EEEEEaSJ_aSJ_NS1E_6fusion15FusionCallbacksIS1I_NS1O_17LinearCombinationIaiaiLNS_15FloatRoundStyleE2EEES1J_S1N_JEEENS4_5SM1004TMEM4LOAD26SM100_TMEM_LOAD_32dp32b64xENS4_13SM90_TMA_LOADENS11_INS12_ILi2ELi4ELi3EEES15_NSS_INS5_IJS16_S1L_EEENS5_IJS1L_SC_EEEEEEENS4_39AutoVectorizingCopyWithAssumedAlignmentILi128EEENS4_14SM90_TMA_STOREES23_S25_S25_EEEvvEEEEvNT_6ParamsE:
        .type           _ZN7cutlass13device_kernelINS_4gemm6kernel13GemmUniversalIN4cute5tupleIJiiiiEEENS1_10collective13CollectiveMmaINS1_35MainloopSm100TmaUmmaWarpSpecializedILi32ELi2ELi4ENS5_IJNS4_1CILi2EEESB_NSA_ILi1EEEEEEEENS5_IJNSA_ILi256EEENSA_ILi128EEENSA_ILi32EEEEEEaNS5_IJlSC_lEEEaSJ_NS4_8TiledMMAINS4_8MMA_AtomIJNS4_21SM100_MMA_S8_2x1SM_SSIaaiLi256ELi128ELNS4_4UMMA5MajorE0ELSO_0ELNSN_8SaturateE0EEEEEENS4_6LayoutINS5_IJSC_SC_SC_EEENS5_IJNSA_ILi0EEESU_SU_EEEEENS5_IJNS4_10UnderscoreESX_SX_EEEEENS4_28SM100_TMA_2SM_LOAD_MULTICASTENS4_14ComposedLayoutINS4_7SwizzleILi1ELi4ELi3EEENS4_18smem_ptr_flag_bitsILi8EEENSS_INS5_IJNSA_ILi8EEESH_EEENS5_IJSH_SC_EEEEEEEvNS4_8identityENS4_18SM100_TMA_2SM_LOADES1A_vS1B_EENS_8epilogue10collective18CollectiveEpilogueINS1E_23Sm100TmaWarpSpecializedILi2ELi2ELi64ELb0ELb0EEEJNS5_IJSG_SG_SH_EEENS5_IJNSS_ISG_SC_EENSS_INSA_ILi64EEESC_EEEEEaSJ_aSJ_NS1E_6fusion15FusionCallbacksIS1I_NS1O_17LinearCombinationIaiaiLNS_15FloatRoundStyleE2EEES1J_S1N_JEEENS4_5SM1004TMEM4LOAD26SM100_TMEM_LOAD_32dp32b64xENS4_13SM90_TMA_LOADENS11_INS12_ILi2ELi4ELi3EEES15_NSS_INS5_IJS16_S1L_EEENS5_IJS1L_SC_EEEEEEENS4_39AutoVectorizingCopyWithAssumedAlignmentILi128EEENS4_14SM90_TMA_STOREES23_S25_S25_EEEvvEEEEvNT_6ParamsE,@function
        .size           _ZN7cutlass13device_kernelINS_4gemm6kernel13GemmUniversalIN4cute5tupleIJiiiiEEENS1_10collective13CollectiveMmaINS1_35MainloopSm100TmaUmmaWarpSpecializedILi32ELi2ELi4ENS5_IJNS4_1CILi2EEESB_NSA_ILi1EEEEEEEENS5_IJNSA_ILi256EEENSA_ILi128EEENSA_ILi32EEEEEEaNS5_IJlSC_lEEEaSJ_NS4_8TiledMMAINS4_8MMA_AtomIJNS4_21SM100_MMA_S8_2x1SM_SSIaaiLi256ELi128ELNS4_4UMMA5MajorE0ELSO_0ELNSN_8SaturateE0EEEEEENS4_6LayoutINS5_IJSC_SC_SC_EEENS5_IJNSA_ILi0EEESU_SU_EEEEENS5_IJNS4_10UnderscoreESX_SX_EEEEENS4_28SM100_TMA_2SM_LOAD_MULTICASTENS4_14ComposedLayoutINS4_7SwizzleILi1ELi4ELi3EEENS4_18smem_ptr_flag_bitsILi8EEENSS_INS5_IJNSA_ILi8EEESH_EEENS5_IJSH_SC_EEEEEEEvNS4_8identityENS4_18SM100_TMA_2SM_LOADES1A_vS1B_EENS_8epilogue10collective18CollectiveEpilogueINS1E_23Sm100TmaWarpSpecializedILi2ELi2ELi64ELb0ELb0EEEJNS5_IJSG_SG_SH_EEENS5_IJNSS_ISG_SC_EENSS_INSA_ILi64EEESC_EEEEEaSJ_aSJ_NS1E_6fusion15FusionCallbacksIS1I_NS1O_17LinearCombinationIaiaiLNS_15FloatRoundStyleE2EEES1J_S1N_JEEENS4_5SM1004TMEM4LOAD26SM100_TMEM_LOAD_32dp32b64xENS4_13SM90_TMA_LOADENS11_INS12_ILi2ELi4ELi3EEES15_NSS_INS5_IJS16_S1L_EEENS5_IJS1L_SC_EEEEEEENS4_39AutoVectorizingCopyWithAssumedAlignmentILi128EEENS4_14SM90_TMA_STOREES23_S25_S25_EEEvvEEEEvNT_6ParamsE,(.L_x_248 - _ZN7cutlass13device_kernelINS_4gemm6kernel13GemmUniversalIN4cute5tupleIJiiiiEEENS1_10collective13CollectiveMmaINS1_35MainloopSm100TmaUmmaWarpSpecializedILi32ELi2ELi4ENS5_IJNS4_1CILi2EEESB_NSA_ILi1EEEEEEEENS5_IJNSA_ILi256EEENSA_ILi128EEENSA_ILi32EEEEEEaNS5_IJlSC_lEEEaSJ_NS4_8TiledMMAINS4_8MMA_AtomIJNS4_21SM100_MMA_S8_2x1SM_SSIaaiLi256ELi128ELNS4_4UMMA5MajorE0ELSO_0ELNSN_8SaturateE0EEEEEENS4_6LayoutINS5_IJSC_SC_SC_EEENS5_IJNSA_ILi0EEESU_SU_EEEEENS5_IJNS4_10UnderscoreESX_SX_EEEEENS4_28SM100_TMA_2SM_LOAD_MULTICASTENS4_14ComposedLayoutINS4_7SwizzleILi1ELi4ELi3EEENS4_18smem_ptr_flag_bitsILi8EEENSS_INS5_IJNSA_ILi8EEESH_EEENS5_IJSH_SC_EEEEEEEvNS4_8identityENS4_18SM100_TMA_2SM_LOADES1A_vS1B_EENS_8epilogue10collective18CollectiveEpilogueINS1E_23Sm100TmaWarpSpecializedILi2ELi2ELi64ELb0ELb0EEEJNS5_IJSG_SG_SH_EEENS5_IJNSS_ISG_SC_EENSS_INSA_ILi64EEESC_EEEEEaSJ_aSJ_NS1E_6fusion15FusionCallbacksIS1I_NS1O_17LinearCombinationIaiaiLNS_15FloatRoundStyleE2EEES1J_S1N_JEEENS4_5SM1004TMEM4LOAD26SM100_TMEM_LOAD_32dp32b64xENS4_13SM90_TMA_LOADENS11_INS12_ILi2ELi4ELi3EEES15_NSS_INS5_IJS16_S1L_EEENS5_IJS1L_SC_EEEEEEENS4_39AutoVectorizingCopyWithAssumedAlignmentILi128EEENS4_14SM90_TMA_STOREES23_S25_S25_EEEvvEEEEvNT_6ParamsE)
        .other          _ZN7cutlass13device_kernelINS_4gemm6kernel13GemmUniversalIN4cute5tupleIJiiiiEEENS1_10collective13CollectiveMmaINS1_35MainloopSm100TmaUmmaWarpSpecializedILi32ELi2ELi4ENS5_IJNS4_1CILi2EEESB_NSA_ILi1EEEEEEEENS5_IJNSA_ILi256EEENSA_ILi128EEENSA_ILi32EEEEEEaNS5_IJlSC_lEEEaSJ_NS4_8TiledMMAINS4_8MMA_AtomIJNS4_21SM100_MMA_S8_2x1SM_SSIaaiLi256ELi128ELNS4_4UMMA5MajorE0ELSO_0ELNSN_8SaturateE0EEEEEENS4_6LayoutINS5_IJSC_SC_SC_EEENS5_IJNSA_ILi0EEESU_SU_EEEEENS5_IJNS4_10UnderscoreESX_SX_EEEEENS4_28SM100_TMA_2SM_LOAD_MULTICASTENS4_14ComposedLayoutINS4_7SwizzleILi1ELi4ELi3EEENS4_18smem_ptr_flag_bitsILi8EEENSS_INS5_IJNSA_ILi8EEESH_EEENS5_IJSH_SC_EEEEEEEvNS4_8identityENS4_18SM100_TMA_2SM_LOADES1A_vS1B_EENS_8epilogue10collective18CollectiveEpilogueINS1E_23Sm100TmaWarpSpecializedILi2ELi2ELi64ELb0ELb0EEEJNS5_IJSG_SG_SH_EEENS5_IJNSS_ISG_SC_EENSS_INSA_ILi64EEESC_EEEEEaSJ_aSJ_NS1E_6fusion15FusionCallbacksIS1I_NS1O_17LinearCombinationIaiaiLNS_15FloatRoundStyleE2EEES1J_S1N_JEEENS4_5SM1004TMEM4LOAD26SM100_TMEM_LOAD_32dp32b64xENS4_13SM90_TMA_LOADENS11_INS12_ILi2ELi4ELi3EEES15_NSS_INS5_IJS16_S1L_EEENS5_IJS1L_SC_EEEEEEENS4_39AutoVectorizingCopyWithAssumedAlignmentILi128EEENS4_14SM90_TMA_STOREES23_S25_S25_EEEvvEEEEvNT_6ParamsE,@"STO_CUDA_ENTRY STV_DEFAULT"
_ZN7cutlass13device_kernelINS_4gemm6kernel13GemmUniversalIN4cute5tupleIJiiiiEEENS1_10collective13CollectiveMmaINS1_35MainloopSm100TmaUmmaWarpSpecializedILi32ELi2ELi4ENS5_IJNS4_1CILi2EEESB_NSA_ILi1EEEEEEEENS5_IJNSA_ILi256EEENSA_ILi128EEENSA_ILi32EEEEEEaNS5_IJlSC_lEEEaSJ_NS4_8TiledMMAINS4_8MMA_AtomIJNS4_21SM100_MMA_S8_2x1SM_SSIaaiLi256ELi128ELNS4_4UMMA5MajorE0ELSO_0ELNSN_8SaturateE0EEEEEENS4_6LayoutINS5_IJSC_SC_SC_EEENS5_IJNSA_ILi0EEESU_SU_EEEEENS5_IJNS4_10UnderscoreESX_SX_EEEEENS4_28SM100_TMA_2SM_LOAD_MULTICASTENS4_14ComposedLayoutINS4_7SwizzleILi1ELi4ELi3EEENS4_18smem_ptr_flag_bitsILi8EEENSS_INS5_IJNSA_ILi8EEESH_EEENS5_IJSH_SC_EEEEEEEvNS4_8identityENS4_18SM100_TMA_2SM_LOADES1A_vS1B_EENS_8epilogue10collective18CollectiveEpilogueINS1E_23Sm100TmaWarpSpecializedILi2ELi2ELi64ELb0ELb0EEEJNS5_IJSG_SG_SH_EEENS5_IJNSS_ISG_SC_EENSS_INSA_ILi64EEESC_EEEEEaSJ_aSJ_NS1E_6fusion15FusionCallbacksIS1I_NS1O_17LinearCombinationIaiaiLNS_15FloatRoundStyleE2EEES1J_S1N_JEEENS4_5SM1004TMEM4LOAD26SM100_TMEM_LOAD_32dp32b64xENS4_13SM90_TMA_LOADENS11_INS12_ILi2ELi4ELi3EEES15_NSS_INS5_IJS16_S1L_EEENS5_IJS1L_SC_EEEEEEENS4_39AutoVectorizingCopyWithAssumedAlignmentILi128EEENS4_14SM90_TMA_STOREES23_S25_S25_EEEvvEEEEvNT_6ParamsE:
[----:B------:R-:W1:Y:S01]  /*0000*/  LDC R1, c[0x0][0x37c] ;  /* 0x0000df00ff017b82 */ /* 0x000e620000000800 */
[----:B------:R-:W2:Y:S01]  /*0010*/  S2R R154, SR_TID.X ;  /* 0x00000000009a7919 */ /* 0x000ea20000002100 */
[----:B------:R-:W3:Y:S06]  /*0020*/  LDCU.64 UR8, c[0x0][0x890] ;  /* 0x00011200ff0877ac */ /* 0x000eec0008000a00 */
[----:B------:R-:W4:Y:S01]  /*0030*/  S2UR UR46, SR_CgaCtaId ;  /* 0x00000000002e79c3 */ /* 0x000f220000008800 */
[----:B------:R-:W-:Y:S02]  /*0040*/  PRMT R140, RZ, 0x7610, R140 ;  /* 0x00007610ff8c7816 */ /* 0x000fe4000000008c */
[----:B------:R-:W-:Y:S01]  /*0050*/  ELECT P1, URZ, PT ;  /* 0x0000000000ff782f */ /* 0x000fe20003820000 */
[----:B---3--:R-:W-:-:S04]  /*0060*/  UISETP.NE.U32.AND UP0, UPT, UR8, URZ, UPT ;  /* 0x000000ff0800728c */ /* 0x008fc8000bf05070 */
[----:B------:R-:W-:Y:S02]  /*0070*/  UISETP.NE.AND.EX UP0, UPT, UR9, URZ, UPT, UP0 ;  /* 0x000000ff0900728c */ /* 0x000fe4000bf05300 */
[----:B----4-:R-:W-:Y:S02]  /*0080*/  ULOP3.LUT UR28, UR46, 0x1, URZ, 0xc0, !UPT ;  /* 0x000000012e1c7892 */ /* 0x010fe4000f8ec0ff */
[----:B------:R-:W-:Y:S01]  /*0090*/  ULOP3.LUT UR29, UR46, 0x1, URZ, 0x3c, !UPT ;  /* 0x000000012e1d7892 */ /* 0x000fe2000f8e3cff */
[----:B--2---:R-:W-:-:S05]  /*00a0*/  SHF.R.U32.HI R141, RZ, 0x5, R154 ;  /* 0x00000005ff8d7819 */ /* 0x004fca000001169a */
[----:B------:R-:W2:Y:S02]  /*00b0*/  SHFL.IDX PT, R0, R141, RZ, 0x1f ;  /* 0x00001fff8d007589 */ /* 0x000ea400000e0000 */
[----:B--2---:R-:W-:Y:S01]  /*00c0*/  R2UR UR18, R0 ;  /* 0x00000000001272ca */ /* 0x004fe200000e0000 */
[----:B-1----:R-:W-:-:S14]  /*00d0*/  BRA.U UP0, `(.L_x_0) ;  /* 0x0000000100307547 */ /* 0x002fdc000b800000 */
[----:B------:R-:W1:Y:S02]  /*00e0*/  LDCU.64 UR4, c[0x0][0x888] ;  /* 0x00011100ff0477ac */ /* 0x000e640008000a00 */
[----:B-1----:R-:W-:-:S04]  /*00f0*/  UISETP.NE.U32.AND UP0, UPT, UR4, URZ, UPT ;  /* 0x000000ff0400728c */ /* 0x002fc8000bf05070 */
[----:B------:R-:W-:-:S09]  /*0100*/  UISETP.NE.AND.EX UP0, UPT, UR5, URZ, UPT, UP0 ;  /* 0x000000ff0500728c */ /* 0x000fd2000bf05300 */
[----:B------:R-:W-:Y:S05]  /*0110*/  BRA.U !UP0, `(.L_x_1) ;  /* 0x0000000108147547 */ /* 0x000fea000b800000 */
[----:B------:R-:W1:Y:S01]  /*0120*/  LDC.64 R72, c[0x0][0x888] ;  /* 0x00022200ff487b82 */ /* 0x000e620000000a00 */
[----:B------:R-:W1:Y:S02]  /*0130*/  LDCU.64 UR4, c[0x0][0x358] ;  /* 0x00006b00ff0477ac */ /* 0x000e640008000a00 */
[----:B-1----:R1:W5:Y:S01]  /*0140*/  LDG.E R72, desc[UR4][R72.64] ;  /* 0x0000000448487981 */ /* 0x002362000c1e1900 */
[----:B------:R-:W-:Y:S01]  /*0150*/  HFMA2 R140, -RZ, RZ, 0, 5.9604644775390625e-08 ;  /* 0x00000001ff8c7431 */ /* 0x000fe200000001ff */
[----:B------:R-:W-:Y:S05]  /*0160*/  BRA `(.L_x_0) ;  /* 0x00000000000c7947 */ /* 0x000fea0003800000 */
.L_x_1:
[----:B------:R-:W1:Y:S01]  /*0170*/  LDCU UR4, c[0x0][0x880] ;  /* 0x00011000ff0477ac */ /* 0x000e620008000800 */
[----:B------:R-:W-:Y:S01]  /*0180*/  HFMA2 R140, -RZ, RZ, 0, 5.9604644775390625e-08 ;  /* 0x00000001ff8c7431 */ /* 0x000fe200000001ff */
[----:B-1----:R-:W-:-:S07]  /*0190*/  MOV R72, UR4 ;  /* 0x0000000400487c02 */ /* 0x002fce0008000f00 */
.L_x_0:
[----:B------:R-:W2:Y:S02]  /*01a0*/  LDCU.64 UR4, c[0x0][0x8b0] ;  /* 0x00011600ff0477ac */ /* 0x000ea40008000a00 */
[----:B--2---:R-:W-:-:S04]  /*01b0*/  UISETP.NE.U32.AND UP0, UPT, UR4, URZ, UPT ;  /* 0x000000ff0400728c */ /* 0x004fc8000bf05070 */
[----:B------:R-:W-:-:S09]  /*01c0*/  UISETP.NE.AND.EX UP0, UPT, UR5, URZ, UPT, UP0 ;  /* 0x000000ff0500728c */ /* 0x000fd2000bf05300 */
[----:B------:R-:W-:Y:S05]  /*01d0*/  BRA.U UP0, `(.L_x_2) ;  /* 0x0000000100287547 */ /* 0x000fea000b800000 */
[----:B------:R-:W2:Y:S02]  /*01e0*/  LDCU.64 UR4, c[0x0][0x8a8] ;  /* 0x00011500ff0477ac */ /* 0x000ea40008000a00 */
[----:B--2---:R-:W-:-:S04]  /*01f0*/  UISETP.NE.U32.AND UP0, UPT, UR4, URZ, UPT ;  /* 0x000000ff0400728c */ /* 0x004fc8000bf05070 */
[----:B------:R-:W-:-:S09]  /*0200*/  UISETP.NE.AND.EX UP0, UPT, UR5, URZ, UPT, UP0 ;  /* 0x000000ff0500728c */ /* 0x000fd2000bf05300 */
[----:B------:R-:W-:Y:S05]  /*0210*/  BRA.U !UP0, `(.L_x_3) ;  /* 0x0000000108107547 */ /* 0x000fea000b800000 */
[----:B------:R-:W2:Y:S01]  /*0220*/  LDC.64 R70, c[0x0][0x8a8] ;  /* 0x00022a00ff467b82 */ /* 0x000ea20000000a00 */
[----:B------:R-:W2:Y:S02]  /*0230*/  LDCU.64 UR4, c[0x0][0x358] ;  /* 0x00006b00ff0477ac */ /* 0x000ea40008000a00 */
[----:B--2---:R2:W5:Y:S01]  /*0240*/  LDG.E R70, desc[UR4][R70.64] ;  /* 0x0000000446467981 */ /* 0x004562000c1e1900 */
[----:B------:R-:W-:Y:S05]  /*0250*/  BRA `(.L_x_2) ;  /* 0x0000000000087947 */ /* 0x000fea0003800000 */
.L_x_3:
[----:B------:R-:W2:Y:S02]  /*0260*/  LDCU UR4, c[0x0][0x8a0] ;  /* 0x00011400ff0477ac */ /* 0x000ea40008000800 */
[----:B--2---:R-:W-:Y:S02]  /*0270*/  MOV R70, UR4 ;  /* 0x0000000400467c02 */ /* 0x004fe40008000f00 */
.L_x_2:
[----:B------:R-:W-:Y:S01]  /*0280*/  IMAD.U32 R0, RZ, RZ, UR18 ;  /* 0x00000012ff007e24 */ /* 0x000fe2000f8e00ff */
[----:B------:R-:W-:Y:S04]  /*0290*/  BSSY.RECONVERGENT B0, `(.L_x_4) ;  /* 0x000000c000007945 */ /* 0x000fe80003800200 */
[C---:B------:R-:W-:Y:S02]  /*02a0*/  ISETP.NE.OR P2, PT, R0.reuse, 0x1, !P1 ;  /* 0x000000010000780c */ /* 0x040fe40004f45670 */
[----:B------:R-:W-:-:S11]  /*02b0*/  ISETP.NE.OR P0, PT, R0, 0x3, !P1 ;  /* 0x000000030000780c */ /* 0x000fd60004f05670 */
[----:B------:R-:W-:Y:S05]  /*02c0*/  @P2 BRA `(.L_x_5) ;  /* 0x0000000000202947 */ /* 0x000fea0003800000 */
[----:B------:R-:W3:Y:S02]  /*02d0*/  LDCU.64 UR4, c[0x0][0x348] ;  /* 0x00006900ff0477ac */ /* 0x000ee40008000a00 */
[----:B---3--:R-:W-:Y:S02]  /*02e0*/  UIADD3 UR6, UP1, UPT, UR4, 0x80, URZ ;  /* 0x0000008004067890 */ /* 0x008fe4000ff3e0ff */
[----:B------:R-:W-:Y:S02]  /*02f0*/  UIADD3 UR4, UP0, UPT, UR4, 0x180, URZ ;  /* 0x0000018004047890 */ /* 0x000fe4000ff1e0ff */
[----:B------:R-:W-:Y:S02]  /*0300*/  UIADD3.X UR7, UPT, UPT, URZ, UR5, URZ, UP1, !UPT ;  /* 0x00000005ff077290 */ /* 0x000fe40008ffe4ff */
[----:B------:R-:W-:-:S07]  /*0310*/  UIADD3.X UR5, UPT, UPT, URZ, UR5, URZ, UP0, !UPT ;  /* 0x00000005ff057290 */ /* 0x000fce00087fe4ff */
[----:B------:R3:W-:Y:S02]  /*0320*/  UTMACCTL.PF [UR6] ;  /* 0x00000000060079b9 */ /* 0x0007e40008040000 */
[----:B------:R3:W-:Y:S02]  /*0330*/  UTMACCTL.PF [UR4] ;  /* 0x00000000040079b9 */ /* 0x0007e40008040000 */
[----:B---3--:R-:W-:Y:S01]  /*0340*/  NOP ;  /* 0x0000000000007918 */ /* 0x008fe20000000000 */
.L_x_5:
[----:B------:R-:W-:Y:S05]  /*0350*/  BSYNC.RECONVERGENT B0 ;  /* 0x0000000000007941 */ /* 0x000fea0003800200 */
.L_x_4:
[----:B------:R-:W-:Y:S04]  /*0360*/  BSSY.RECONVERGENT B0, `(.L_x_6) ;  /* 0x000000a000007945 */ /* 0x000fe80003800200 */
        /* <DEDUP_REMOVED lines=9> */
.L_x_7:
[----:B------:R-:W-:Y:S05]  /*0400*/  BSYNC.RECONVERGENT B0 ;  /* 0x0000000000007941 */ /* 0x000fea0003800200 */
.L_x_6:
[----:B------:R-:W3:Y:S01]  /*0410*/  LDCU.64 UR4, c[0x0][0x888] ;  /* 0x00011100ff0477ac */ /* 0x000ee20008000a00 */
[----:B------:R-:W-:Y:S02]  /*0420*/  UISETP.EQ.U32.AND UP1, UPT, UR8, URZ, UPT ;  /* 0x000000ff0800728c */ /* 0x000fe4000bf22070 */
[----:B------:R-:W-:Y:S02]  /*0430*/  UPLOP3.LUT UP3, UPT, UPT, UPT, UPT, 0x80, 0x8 ;  /* 0x000000000008789c */ /* 0x000fe40003f6f070 */
[----:B---3--:R-:W-:-:S04]  /*0440*/  UISETP.NE.U32.AND UP0, UPT, UR4, URZ, UPT ;  /* 0x000000ff0400728c */ /* 0x008fc8000bf05070 */
[----:B------:R-:W-:-:S04]  /*0450*/  UISETP.NE.AND.EX UP0, UPT, UR5, URZ, UPT, UP0 ;  /* 0x000000ff0500728c */ /* 0x000fc8000bf05300 */
[----:B------:R-:W-:-:S04]  /*0460*/  UISETP.EQ.OR.EX UP2, UPT, UR9, URZ, !UP0, UP1 ;  /* 0x000000ff0900728c */ /* 0x000fc8000c742710 */
[----:B------:R-:W-:-:S06]  /*0470*/  UP2UR UR4, UPR, URZ, 0x4 ;  /* 0x00000004ff047883 */ /* 0x000fcc0008000000 */
[----:B------:R-:W-:Y:S01]  /*0480*/  MOV R143, UR4 ;  /* 0x00000004008f7c02 */ /* 0x000fe20008000f00 */
[----:B------:R-:W-:Y:S06]  /*0490*/  BRA.U !UP2, `(.L_x_8) ;  /* 0x000000010a207547 */ /* 0x000fec000b800000 */
[----:B-----5:R-:W-:Y:S01]  /*04a0*/  R2UR UR5, R72 ;  /* 0x00000000480572ca */ /* 0x020fe200000e0000 */
[----:B------:R-:W-:Y:S02]  /*04b0*/  UISETP.NE.U32.AND UP1, UPT, UR8, URZ, UPT ;  /* 0x000000ff0800728c */ /* 0x000fe4000bf25070 */
[----:B------:R-:W-:Y:S02]  /*04c0*/  USEL UR4, URZ, 0xffffffff, UP0 ;  /* 0xffffffffff047887 */ /* 0x000fe40008000000 */
[----:B------:R-:W-:-:S08]  /*04d0*/  UISETP.NE.AND.EX UP1, UPT, UR9, URZ, UPT, UP1 ;  /* 0x000000ff0900728c */ /* 0x000fd0000bf25310 */
[----:B------:R-:W-:-:S04]  /*04e0*/  UISETP.NE.AND UP0, UPT, UR5, URZ, UPT ;  /* 0x000000ff0500728c */ /* 0x000fc8000bf05270 */
[----:B------:R-:W-:-:S04]  /*04f0*/  @!UP1 USEL UR4, URZ, 0xffffffff, UP0 ;  /* 0xffffffffff049887 */ /* 0x000fc80008000000 */
[----:B------:R-:W-:-:S04]  /*0500*/  ULOP3.LUT UR4, UR4, 0x1, URZ, 0xc0, !UPT ;  /* 0x0000000104047892 */ /* 0x000fc8000f8ec0ff */
[----:B------:R-:W-:-:S11]  /*0510*/  UISETP.NE.U32.AND UP3, UPT, UR4, 0x1, UPT ;  /* 0x000000010400788c */ /* 0x000fd6000bf65070 */
.L_x_8:
[----:B------:R-:W3:Y:S01]  /*0520*/  SHFL.IDX PT, R0, R141, RZ, 0x1f ;  /* 0x00001fff8d007589 */ /* 0x000ee200000e0000 */
[----:B------:R-:W-:-:S04]  /*0530*/  UISETP.NE.AND UP0, UPT, UR18, 0x2, UPT ;  /* 0x000000021200788c */ /* 0x000fc8000bf05270 */
[----:B------:R-:W-:Y:S02]  /*0540*/  UISETP.EQ.AND UP1, UPT, UR28, URZ, !UP0 ;  /* 0x000000ff1c00728c */ /* 0x000fe4000c722270 */
[----:B------:R-:W-:-:S04]  /*0550*/  USEL UR37, URZ, 0x1, UP0 ;  /* 0x00000001ff257887 */ /* 0x000fc80008000000 */
[----:B------:R-:W-:Y:S02]  /*0560*/  PLOP3.LUT P3, PT, P1, PT, UP1, 0x80, 0x8 ;  /* 0x000000000008781c */ /* 0x000fe40000f6f018 */
[----:B---3--:R-:W-:-:S13]  /*0570*/  ISETP.NE.AND P0, PT, R0, RZ, PT ;  /* 0x000000ff0000720c */ /* 0x008fda0003f05270 */
[----:B------:R-:W-:Y:S05]  /*0580*/  @P0 BRA `(.L_x_9) ;  /* 0x0000000400400947 */ /* 0x000fea0003800000 */
[----:B------:R-:W-:Y:S01]  /*0590*/  ELECT P0, URZ, PT ;  /* 0x0000000000ff782f */ /* 0x000fe20003800000 */
[----:B------:R-:W-:-:S12]  /*05a0*/  BSSY.RECONVERGENT B0, `(.L_x_9) ;  /* 0x000004e000007945 */ /* 0x000fd80003800200 */
[----:B------:R-:W-:Y:S05]  /*05b0*/  @!P0 BRA `(.L_x_10) ;  /* 0x0000000400308947 */ /* 0x000fea0003800000 */
[----:B------:R-:W-:Y:S01]  /*05c0*/  UMOV UR4, 0x400 ;  /* 0x0000040000047882 */ /* 0x000fe20000000000 */
[----:B------:R-:W-:Y:S01]  /*05d0*/  UMOV UR8, 0x1 ;  /* 0x0000000100087882 */ /* 0x000fe20000000000 */
[----:B------:R-:W-:Y:S01]  /*05e0*/  UMOV UR6, 0x2 ;  /* 0x0000000200067882 */ /* 0x000fe20000000000 */
[----:B------:R-:W-:Y:S02]  /*05f0*/  ULEA UR4, UR46, UR4, 0x18 ;  /* 0x000000042e047291 */ /* 0x000fe4000f8ec0ff */
[----:B------:R-:W-:-:S04]  /*0600*/  UIADD3 UR8, UPT, UPT, -UR8, 0x100000, URZ ;  /* 0x0010000008087890 */ /* 0x000fc8000fffe1ff */
[----:B------:R-:W-:Y:S02]  /*0610*/  USHF.L.U32 UR9, UR8, 0xb, URZ ;  /* 0x0000000b08097899 */ /* 0x000fe400080006ff */
[----:B------:R-:W-:Y:S02]  /*0620*/  USHF.L.U32 UR8, UR8, 0x1, URZ ;  /* 0x0000000108087899 */ /* 0x000fe400080006ff */
[----:B------:R-:W-:-:S04]  /*0630*/  UIADD3 UR6, UPT, UPT, -UR6, 0x100000, URZ ;  /* 0x0010000006067890 */ /* 0x000fc8000fffe1ff */
[----:B------:R-:W-:Y:S02]  /*0640*/  USHF.L.U32 UR7, UR6, 0xb, URZ ;  /* 0x0000000b06077899 */ /* 0x000fe400080006ff */
[----:B------:R-:W-:Y:S01]  /*0650*/  USHF.L.U32 UR6, UR6, 0x1, URZ ;  /* 0x0000000106067899 */ /* 0x000fe200080006ff */
[----:B------:R-:W3:Y:S03]  /*0660*/  FENCE.VIEW.ASYNC.S ;  /* 0x00000000000073c6 */ /* 0x000ee60000000000 */
[----:B---3--:R3:W4:Y:S08]  /*0670*/  SYNCS.EXCH.64 URZ, [UR4], UR8 ;  /* 0x0000000804ff75b2 */ /* 0x0087300008000100 */
[----:B------:R3:W1:Y:S01]  /*0680*/  SYNCS.EXCH.64 URZ, [UR4+0x100], UR6 ;  /* 0x0001000604ff75b2 */ /* 0x0006620008000100 */
        /* <DEDUP_REMOVED lines=61> */
[----:B------:R3:W1:Y:S02]  /*0a60*/  SYNCS.EXCH.64 URZ, [UR4+0x1f8], UR6 ;  /* 0x0001f80604ff75b2 */ /* 0x0006640008000100 */
[----:B---34-:R-:W-:Y:S01]  /*0a70*/  NOP ;  /* 0x0000000000007918 */ /* 0x018fe20000000000 */
.L_x_10:
[----:B------:R-:W-:Y:S05]  /*0a80*/  BSYNC.RECONVERGENT B0 ;  /* 0x0000000000007941 */ /* 0x000fea0003800200 */
.L_x_9:
[----:B------:R-:W3:Y:S01]  /*0a90*/  SHFL.IDX PT, R0, R141, RZ, 0x1f ;  /* 0x00001fff8d007589 */ /* 0x000ee200000e0000 */
[----:B------:R-:W-:Y:S01]  /*0aa0*/  NOP ;  /* 0x0000000000007918 */ /* 0x000fe20000000000 */
[----:B---3--:R-:W-:-:S13]  /*0ab0*/  ISETP.NE.AND P0, PT, R0, 0x1, PT ;  /* 0x000000010000780c */ /* 0x008fda0003f05270 */
[----:B------:R-:W-:Y:S05]  /*0ac0*/  @P0 BRA `(.L_x_11) ;  /* 0x0000000000440947 */ /* 0x000fea0003800000 */
        /* <DEDUP_REMOVED lines=10> */
[----:B------:R-:W-:Y:S01]  /*0b70*/  ELECT P0, URZ, PT ;  /* 0x0000000000ff782f */ /* 0x000fe20003800000 */
[----:B------:R-:W3:Y:S02]  /*0b80*/  FENCE.VIEW.ASYNC.S ;  /* 0x00000000000073c6 */ /* 0x000ee40000000000 */
[----:B---3--:R3:W4:Y:S08]  /*0b90*/  SYNCS.EXCH.64 URZ, [UR4+0x200], UR8 ;  /* 0x0002000804ff75b2 */ /* 0x0087300008000100 */
[----:B------:R3:W1:Y:S01]  /*0ba0*/  SYNCS.EXCH.64 URZ, [UR4+0x210], UR6 ;  /* 0x0002100604ff75b2 */ /* 0x0006620008000100 */
[----:B------:R3:W1:Y:S01]  /*0bb0*/  SYNCS.EXCH.64 URZ, [UR4+0x208], UR8 ;  /* 0x0002080804ff75b2 */ /* 0x0006620008000100 */
[----:B------:R3:W1:Y:S01]  /*0bc0*/  SYNCS.EXCH.64 URZ, [UR4+0x218], UR6 ;  /* 0x0002180604ff75b2 */ /* 0x0006620008000100 */
[----:B------:R-:W-:Y:S01]  /*0bd0*/  NOP ;  /* 0x0000000000007918 */ /* 0x000fe20000000000 */
.L_x_11:
[----:B------:R-:W2:Y:S01]  /*0be0*/  SHFL.IDX PT, R0, R141, RZ, 0x1f ;  /* 0x00001fff8d007589 */ /* 0x000ea200000e0000 */
[----:B------:R-:W-:Y:S01]  /*0bf0*/  NOP ;  /* 0x0000000000007918 */ /* 0x000fe20000000000 */
[----:B--2---:R-:W-:-:S13]  /*0c00*/  ISETP.NE.AND P0, PT, R0, 0x3, PT ;  /* 0x000000030000780c */ /* 0x004fda0003f05270 */
[----:B------:R-:W-:Y:S05]  /*0c10*/  @P0 BRA `(.L_x_12) ;  /* 0x00000000002c0947 */ /* 0x000fea0003800000 */
[----:B---3--:R-:W-:Y:S01]  /*0c20*/  UMOV UR6, 0x400 ;  /* 0x0000040000067882 */ /* 0x008fe20000000000 */
[----:B------:R-:W-:Y:S01]  /*0c30*/  UMOV UR4, 0x20 ;  /* 0x0000002000047882 */ /* 0x000fe20000000000 */
[----:B------:R-:W-:Y:S02]  /*0c40*/  ULEA UR6, UR46, UR6, 0x18 ;  /* 0x000000062e067291 */ /* 0x000fe4000f8ec0ff */
[----:B------:R-:W-:-:S04]  /*0c50*/  UIADD3 UR4, UPT, UPT, -UR4, 0x100000, URZ ;  /* 0x0010000004047890 */ /* 0x000fc8000fffe1ff */
[----:B------:R-:W-:Y:S02]  /*0c60*/  USHF.L.U32 UR5, UR4, 0xb, URZ ;  /* 0x0000000b04057899 */ /* 0x000fe400080006ff */
[----:B------:R-:W-:Y:S01]  /*0c70*/  USHF.L.U32 UR4, UR4, 0x1, URZ ;  /* 0x0000000104047899 */ /* 0x000fe200080006ff */
[----:B------:R-:W-:Y:S01]  /*0c80*/  ELECT P0, URZ, PT ;  /* 0x0000000000ff782f */ /* 0x000fe20003800000 */
[----:B------:R-:W2:Y:S10]  /*0c90*/  FENCE.VIEW.ASYNC.S ;  /* 0x00000000000073c6 */ /* 0x000eb40000000000 */
[----:B--2---:R2:W3:Y:S01]  /*0ca0*/  SYNCS.EXCH.64 URZ, [UR6+0x220], UR4 ;  /* 0x0002200406ff75b2 */ /* 0x0044e20008000100 */
[----:B------:R2:W1:Y:S01]  /*0cb0*/  SYNCS.EXCH.64 URZ, [UR6+0x228], UR4 ;  /* 0x0002280406ff75b2 */ /* 0x0004620008000100 */
[----:B------:R-:W-:Y:S01]  /*0cc0*/  NOP ;  /* 0x0000000000007918 */ /* 0x000fe20000000000 */
.L_x_12:
[----:B------:R-:W4:Y:S01]  /*0cd0*/  SHFL.IDX PT, R0, R141, RZ, 0x1f ;  /* 0x00001fff8d007589 */ /* 0x000f2200000e0000 */
[----:B------:R-:W-:Y:S01]  /*0ce0*/  NOP ;  /* 0x0000000000007918 */ /* 0x000fe20000000000 */
[----:B----4-:R-:W-:-:S13]  /*0cf0*/  ISETP.NE.AND P0, PT, R0, 0x4, PT ;  /* 0x000000040000780c */ /* 0x010fda0003f05270 */
[----:B------:R-:W-:Y:S05]  /*0d00*/  @P0 BRA `(.L_x_13) ;  /* 0x0000000000480947 */ /* 0x000fea0003800000 */
[----:B--23--:R-:W-:Y:S01]  /*0d10*/  UMOV UR4, 0x3a0 ;  /* 0x000003a000047882 */ /* 0x00cfe20000000000 */
[----:B------:R-:W-:Y:S01]  /*0d20*/  UMOV UR6, 0x400 ;  /* 0x0000040000067882 */ /* 0x000fe20000000000 */
[----:B------:R-:W-:Y:S01]  /*0d30*/  USEL UR4, UR4, 0x320, UP3 ;  /* 0x0000032004047887 */ /* 0x000fe20009800000 */
        /* <DEDUP_REMOVED lines=9> */
[----:B------:R-:W2:Y:S02]  /*0dd0*/  FENCE.VIEW.ASYNC.S ;  /* 0x00000000000073c6 */ /* 0x000ea40000000000 */
[----:B--2---:R4:W2:Y:S08]  /*0de0*/  SYNCS.EXCH.64 URZ, [UR6+0x230], UR8 ;  /* 0x0002300806ff75b2 */ /* 0x0048b00008000100 */
[----:B------:R4:W3:Y:S01]  /*0df0*/  SYNCS.EXCH.64 URZ, [UR6+0x240], UR4 ;  /* 0x0002400406ff75b2 */ /* 0x0008e20008000100 */
[----:B------:R4:W1:Y:S01]  /*0e00*/  SYNCS.EXCH.64 URZ, [UR6+0x238], UR8 ;  /* 0x0002380806ff75b2 */ /* 0x0008620008000100 */
[----:B------:R4:W1:Y:S02]  /*0e10*/  SYNCS.EXCH.64 URZ, [UR6+0x248], UR4 ;  /* 0x0002480406ff75b2 */ /* 0x0008640008000100 */
[----:B----4-:R-:W-:Y:S01]  /*0e20*/  NOP ;  /* 0x0000000000007918 */ /* 0x010fe20000000000 */
.L_x_13:
[----:B------:R-:W4:Y:S01]  /*0e30*/  SHFL.IDX PT, R0, R141, RZ, 0x1f ;  /* 0x00001fff8d007589 */ /* 0x000f2200000e0000 */
[----:B------:R-:W-:Y:S01]  /*0e40*/  NOP ;  /* 0x0000000000007918 */ /* 0x000fe20000000000 */
[----:B----4-:R-:W-:-:S13]  /*0e50*/  ISETP.NE.AND P0, PT, R0, 0x5, PT ;  /* 0x000000050000780c */ /* 0x010fda0003f05270 */
[----:B------:R-:W-:Y:S05]  /*0e60*/  @P0 BRA `(.L_x_14) ;  /* 0x0000000000540947 */ /* 0x000fea0003800000 */
[----:B--23--:R-:W-:Y:S01]  /*0e70*/  UMOV UR4, 0x400 ;  /* 0x0000040000047882 */ /* 0x00cfe20000000000 */
        /* <DEDUP_REMOVED lines=14> */
[----:B------:R4:W1:Y:S01]  /*0f60*/  SYNCS.EXCH.64 URZ, [UR4+0x278], UR8 ;  /* 0x0002780804ff75b2 */ /* 0x0008620008000100 */
[----:B------:R4:W1:Y:S01]  /*0f70*/  SYNCS.EXCH.64 URZ, [UR4+0x260], UR6 ;  /* 0x0002600604ff75b2 */ /* 0x0008620008000100 */
[----:B------:R4:W1:Y:S01]  /*0f80*/  SYNCS.EXCH.64 URZ, [UR4+0x280], UR8 ;  /* 0x0002800804ff75b2 */ /* 0x0008620008000100 */
[----:B------:R4:W1:Y:S01]  /*0f90*/  SYNCS.EXCH.64 URZ, [UR4+0x268], UR6 ;  /* 0x0002680604ff75b2 */ /* 0x0008620008000100 */
[----:B------:R4:W1:Y:S02]  /*0fa0*/  SYNCS.EXCH.64 URZ, [UR4+0x288], UR8 ;  /* 0x0002880804ff75b2 */ /* 0x0008640008000100 */
[----:B----4-:R-:W-:Y:S01]  /*0fb0*/  NOP ;  /* 0x0000000000007918 */ /* 0x010fe20000000000 */
.L_x_14:
[----:B------:R-:W4:Y:S01]  /*0fc0*/  SHFL.IDX PT, R0, R141, RZ, 0x1f ;  /* 0x00001fff8d007589 */ /* 0x000f2200000e0000 */
[----:B------:R-:W-:Y:S01]  /*0fd0*/  ISETP.NE.OR P1, PT, RZ, UR18, !P1 ;  /* 0x00000012ff007c0c */ /* 0x000fe2000cf25670 */
[----:B------:R-:W-:Y:S01]  /*0fe0*/  NOP ;  /* 0x0000000000007918 */ /* 0x000fe20000000000 */
[----:B----4-:R-:W-:-:S13]  /*0ff0*/  ISETP.NE.AND P0, PT, R0, 0x3, PT ;  /* 0x000000030000780c */ /* 0x010fda0003f05270 */
[----:B------:R-:W-:Y:S05]  /*1000*/  @P0 BRA `(.L_x_15) ;  /* 0x0000000000340947 */ /* 0x000fea0003800000 */
[----:B--23--:R-:W-:Y:S01]  /*1010*/  UMOV UR4, 0x400 ;  /* 0x0000040000047882 */ /* 0x00cfe20000000000 */
[----:B------:R-:W-:Y:S01]  /*1020*/  UMOV UR6, 0x20 ;  /* 0x0000002000067882 */ /* 0x000fe20000000000 */
[----:B------:R-:W-:Y:S02]  /*1030*/  ULEA UR4, UR46, UR4, 0x18 ;  /* 0x000000042e047291 */ /* 0x000fe4000f8ec0ff */
[----:B------:R-:W-:-:S04]  /*1040*/  UIADD3 UR6, UPT, UPT, -UR6, 0x100000, URZ ;  /* 0x0010000006067890 */ /* 0x000fc8000fffe1ff */
[----:B------:R-:W-:Y:S02]  /*1050*/  USHF.L.U32 UR7, UR6, 0xb, URZ ;  /* 0x0000000b06077899 */ /* 0x000fe400080006ff */
[----:B------:R-:W-:Y:S01]  /*1060*/  USHF.L.U32 UR6, UR6, 0x1, URZ ;  /* 0x0000000106067899 */ /* 0x000fe200080006ff */
[----:B------:R-:W-:Y:S01]  /*1070*/  ELECT P0, URZ, PT ;  /* 0x0000000000ff782f */ /* 0x000fe20003800000 */
[----:B------:R-:W2:Y:S10]  /*1080*/  FENCE.VIEW.ASYNC.S ;  /* 0x00000000000073c6 */ /* 0x000eb40000000000 */
[----:B--2---:R4:W2:Y:S01]  /*1090*/  SYNCS.EXCH.64 URZ, [UR4+0x290], UR6 ;  /* 0x0002900604ff75b2 */ /* 0x0048a20008000100 */
[----:B------:R4:W3:Y:S01]  /*10a0*/  SYNCS.EXCH.64 URZ, [UR4+0x2a0], UR6 ;  /* 0x0002a00604ff75b2 */ /* 0x0008e20008000100 */
[----:B------:R4:W1:Y:S01]  /*10b0*/  SYNCS.EXCH.64 URZ, [UR4+0x298], UR6 ;  /* 0x0002980604ff75b2 */ /* 0x0008620008000100 */
[----:B------:R4:W1:Y:S02]  /*10c0*/  SYNCS.EXCH.64 URZ, [UR4+0x2a8], UR6 ;  /* 0x0002a80604ff75b2 */ /* 0x0008640008000100 */
[----:B----4-:R-:W-:Y:S01]  /*10d0*/  NOP ;  /* 0x0000000000007918 */ /* 0x010fe20000000000 */
.L_x_15:
[----:B------:R-:W-:Y:S01]  /*10e0*/  VOTEU.ALL UP0, P1 ;  /* 0x0000000000ff7886 */ /* 0x000fe20000800000 */
[----:B--23--:R-:W-:Y:S01]  /*10f0*/  UMOV UR4, 0x20 ;  /* 0x0000002000047882 */ /* 0x00cfe20000000000 */
[----:B------:R-:W2:Y:S01]  /*1100*/  LDCU UR7, c[0x0][0x36c] ;  /* 0x00006d80ff0777ac */ /* 0x000ea20008000800 */
[----:B------:R-:W-:Y:S01]  /*1110*/  NOP ;  /* 0x0000000000007918 */ /* 0x000fe20000000000 */
[----:B------:R-:W-:Y:S01]  /*1120*/  LOP3.LUT R0, R154, 0x1f, RZ, 0xc0, !PT ;  /* 0x0000001f9a007812 */ /* 0x000fe200078ec0ff */
[----:B------:R-:W-:Y:S01]  /*1130*/  @!UP0 UMOV UR6, 0x400 ;  /* 0x0000040000068882 */ /* 0x000fe20000000000 */
[----:B------:R-:W-:-:S04]  /*1140*/  @!UP0 UIADD3 UR4, UPT, UPT, -UR4, 0x100000, URZ ;  /* 0x0010000004048890 */ /* 0x000fc8000fffe1ff */
[----:B------:R-:W-:Y:S02]  /*1150*/  @!UP0 USHF.L.U32 UR5, UR4, 0xb, URZ ;  /* 0x0000000b04058899 */ /* 0x000fe400080006ff */
[----:B------:R-:W-:Y:S02]  /*1160*/  @!UP0 USHF.L.U32 UR4, UR4, 0x1, URZ ;  /* 0x0000000104048899 */ /* 0x000fe400080006ff */
[----:B------:R-:W-:Y:S01]  /*1170*/  @!UP0 ULEA UR6, UR46, UR6, 0x18 ;  /* 0x000000062e068291 */ /* 0x000fe2000f8ec0ff */
[----:B------:R-:W-:Y:S01]  /*1180*/  VOTEU.ALL UP0, P1 ;  /* 0x0000000000ff7886 */ /* 0x000fe20000800000 */
[----:B------:R-:W-:Y:S02]  /*1190*/  UISETP.NE.AND UP4, UPT, UR18, URZ, UPT ;  /* 0x000000ff1200728c */ /* 0x000fe4000bf85270 */
[----:B--2---:R-:W-:Y:S01]  /*11a0*/  UISETP.EQ.U32.AND UP5, UPT, UR7, 0x1, UPT ;  /* 0x000000010700788c */ /* 0x004fe2000bfa2070 */
[----:B------:R-:W2:Y:S07]  /*11b0*/  FENCE.VIEW.ASYNC.S ;  /* 0x00000000000073c6 */ /* 0x000eae0000000000 */
[----:B--2---:R2:W3:Y:S01]  /*11c0*/  @!UP0 SYNCS.EXCH.64 URZ, [UR6+0x2b0], UR4 ;  /* 0x0002b00406ff85b2 */ /* 0x0044e20008000100 */
[----:B------:R-:W-:Y:S05]  /*11d0*/  BRA.U !UP5, `(.L_x_16) ;  /* 0x000000010d087547 */ /* 0x000fea000b800000 */
[----:B-1-3--:R-:W-:Y:S01]  /*11e0*/  UCGABAR_ARV ;  /* 0x00000000000079c7 */ /* 0x00afe20008000000 */
[----:B------:R-:W-:Y:S05]  /*11f0*/  BRA `(.L_x_17) ;  /* 0x0000000000047947 */ /* 0x000fea0003800000 */
.L_x_16:
[----:B-1-3--:R-:W-:Y:S01]  /*1200*/  NOP ;  /* 0x0000000000007918 */ /* 0x00afe20000000000 */
.L_x_17:
[----:B------:R-:W1:Y:S01]  /*1210*/  S2UR UR23, SR_CTAID.X ;  /* 0x00000000001779c3 */ /* 0x000e620000002500 */
[----:B------:R-:W-:-:S05]  /*1220*/  CS2R.32 R142, SR_CgaSize ;  /* 0x00000000008e7805 */ /* 0x000fca0000008a00 */
[----:B------:R-:W-:-:S05]  /*1230*/  IMAD R142, R142, -0xa0, RZ ;  /* 0xffffff608e8e7824 */ /* 0x000fca00078e02ff */
[----:B--2---:R-:W-:-:S14]  /*1240*/  R2UR UR5, R142 ;  /* 0x000000008e0572ca */ /* 0x004fdc00000e0000 */
[----:B------:R-:W2:Y:S01]  /*1250*/  LDCU UR5, c[0x0][UR5+0x2b0] ;  /* 0x00005600050577ac */ /* 0x000ea20008000800 */
[----:B------:R-:W-:-:S05]  /*1260*/  CS2R.32 R142, SR_CgaSize ;  /* 0x00000000008e7805 */ /* 0x000fca0000008a00 */
[----:B------:R-:W-:-:S05]  /*1270*/  IMAD R142, R142, -0xa0, RZ ;  /* 0xffffff608e8e7824 */ /* 0x000fca00078e02ff */
[----:B------:R-:W-:-:S14]  /*1280*/  R2UR UR4, R142 ;  /* 0x000000008e0472ca */ /* 0x000fdc00000e0000 */
[----:B------:R-:W3:Y:S01]  /*1290*/  LDCU UR4, c[0x0][UR4+0x2b4] ;  /* 0x00005680040477ac */ /* 0x000ee20008000800 */
[----:B------:R-:W4:Y:S01]  /*12a0*/  S2UR UR7, SR_CTAID.Y ;  /* 0x00000000000779c3 */ /* 0x000f220000002600 */
[----:B------:R-:W-:-:S05]  /*12b0*/  CS2R.32 R142, SR_CgaSize ;  /* 0x00000000008e7805 */ /* 0x000fca0000008a00 */
[----:B------:R-:W-:-:S05]  /*12c0*/  IMAD R142, R142, -0xa0, RZ ;  /* 0xffffff608e8e7824 */ /* 0x000fca00078e02ff */
[----:B------:R-:W-:-:S14]  /*12d0*/  R2UR UR8, R142 ;  /* 0x000000008e0872ca */ /* 0x000fdc00000e0000 */
[----:B------:R-:W3:Y:S01]  /*12e0*/  LDCU UR8, c[0x0][UR8+0x2a0] ;  /* 0x00005400080877ac */ /* 0x000ee20008000800 */
[----:B------:R-:W-:Y:S01]  /*12f0*/  UISETP.GT.U32.AND UP0, UPT, UR28, 0xffff, UPT ;  /* 0x0000ffff1c00788c */ /* 0x000fe2000bf04070 */
[----:B------:R-:W3:Y:S01]  /*1300*/  LDCU UR19, c[0x0][0xb24] ;  /* 0x00016480ff1377ac */ /* 0x000ee20008000800 */
[----:B------:R-:W1:Y:S01]  /*1310*/  S2UR UR36, SR_CTAID.Z ;  /* 0x00000000002479c3 */ /* 0x000e620000002700 */
[----:B------:R-:W-:-:S05]  /*1320*/  CS2R.32 R142, SR_CgaSize ;  /* 0x00000000008e7805 */ /* 0x000fca0000008a00 */
[----:B------:R-:W-:-:S05]  /*1330*/  IMAD R142, R142, -0xa0, RZ ;  /* 0xffffff608e8e7824 */ /* 0x000fca00078e02ff */
[----:B------:R-:W-:-:S14]  /*1340*/  R2UR UR63, R142 ;  /* 0x000000008e3f72ca */ /* 0x000fdc00000e0000 */
[----:B------:R-:W3:Y:S01]  /*1350*/  LDCU UR63, c[0x0][UR63+0x2a4] ;  /* 0x000054803f3f77ac */ /* 0x000ee20008000800 */
[----:B------:R-:W-:Y:S01]  /*1360*/  USHF.L.U32 UR22, UR46, 0xa, URZ ;  /* 0x0000000a2e167899 */ /* 0x000fe200080006ff */
[----:B-1----:R-:W-:Y:S01]  /*1370*/  I2FP.F32.U32 R3, UR23 ;  /* 0x0000001700037c45 */ /* 0x002fe20008201000 */
[----:B------:R-:W-:Y:S01]  /*1380*/  UMOV UR32, 0x5 ;  /* 0x0000000500207882 */ /* 0x000fe20000000000 */
[----:B------:R-:W1:Y:S03]  /*1390*/  LDCU UR42, c[0x0][0xb24] ;  /* 0x00016480ff2a77ac */ /* 0x000e660008000800 */
[----:B--2---:R-:W-:Y:S01]  /*13a0*/  FMUL R3, R3, UR5 ;  /* 0x0000000503037c20 */ /* 0x004fe20008400000 */
[----:B------:R-:W-:Y:S01]  /*13b0*/  USEL UR5, UR28, 0xffff, !UP0 ;  /* 0x0000ffff1c057887 */ /* 0x000fe2000c000000 */
[----:B----4-:R-:W-:Y:S01]  /*13c0*/  I2FP.F32.U32 R2, UR7 ;  /* 0x0000000700027c45 */ /* 0x010fe20008201000 */
[----:B------:R-:W2:Y:S03]  /*13d0*/  LDCU UR31, c[0x0][0xb30] ;  /* 0x00016600ff1f77ac */ /* 0x000ea60008000800 */
[----:B------:R-:W4:Y:S01]  /*13e0*/  F2I.U32.TRUNC.NTZ R3, R3 ;  /* 0x0000000300037305 */ /* 0x000f22000020f000 */
[----:B---3--:R-:W-:Y:S01]  /*13f0*/  FMUL R2, R2, UR4 ;  /* 0x0000000402027c20 */ /* 0x008fe20008400000 */
[----:B------:R-:W-:-:S02]  /*1400*/  ULOP3.LUT UR21, UR5, 0xffff, URZ, 0xc0, !UPT ;  /* 0x0000ffff05157892 */ /* 0x000fc4000f8ec0ff */
[----:B------:R-:W-:Y:S01]  /*1410*/  UISETP.GE.AND UP2, UPT, UR19, 0x1, UPT ;  /* 0x000000011300788c */ /* 0x000fe2000bf46270 */
[----:B------:R-:W-:-:S03]  /*1420*/  UMOV UR20, UR7 ;  /* 0x0000000700147c82 */ /* 0x000fc60008000000 */
[----:B------:R-:W3:Y:S01]  /*1430*/  F2I.U32.TRUNC.NTZ R2, R2 ;  /* 0x0000000200027305 */ /* 0x000ee2000020f000 */
[----:B------:R-:W-:Y:S01]  /*1440*/  UMOV UR16, UR23 ;  /* 0x0000001700107c82 */ /* 0x000fe20008000000 */
[----:B----4-:R-:W-:Y:S02]  /*1450*/  R2UR UR4, R3 ;  /* 0x00000000030472ca */ /* 0x010fe400000e0000 */
[----:B------:R-:W-:Y:S02]  /*1460*/  PRMT R3, RZ, 0x7610, R3 ;  /* 0x00007610ff037816 */ /* 0x000fe40000000003 */
[----:B---3--:R-:W-:Y:S02]  /*1470*/  R2UR UR6, R2 ;  /* 0x00000000020672ca */ /* 0x008fe400000e0000 */
[----:B------:R-:W-:-:S07]  /*1480*/  PRMT R2, RZ, 0x7610, R2 ;  /* 0x00007610ff027816 */ /* 0x000fce0000000002 */
[----:B------:R-:W-:-:S04]  /*1490*/  UIADD3 UR5, UPT, UPT, -UR4, URZ, URZ ;  /* 0x000000ff04057290 */ /* 0x000fc8000fffe1ff */
[----:B------:R-:W-:Y:S02]  /*14a0*/  UIMAD UR5, UR8, UR5, UR23 ;  /* 0x00000005080572a4 */ /* 0x000fe4000f8e0217 */
[----:B------:R-:W-:-:S04]  /*14b0*/  UIADD3 UR4, UPT, UPT, -UR6, URZ, URZ ;  /* 0x000000ff06047290 */ /* 0x000fc8000fffe1ff */
[----:B------:R-:W-:Y:S01]  /*14c0*/  IMAD.U32 R142, RZ, RZ, UR5 ;  /* 0x00000005ff8e7e24 */ /* 0x000fe2000f8e00ff */
[----:B------:R-:W-:Y:S01]  /*14d0*/  UIMAD UR63, UR63, UR4, UR7 ;  /* 0x000000043f3f72a4 */ /* 0x000fe2000f8e0207 */
[----:B-12---:R-:W-:Y:S11]  /*14e0*/  BRA.U UP4, `(.L_x_18) ;  /* 0x0000000104407547 */ /* 0x006ff6000b800000 */
[----:B------:R-:W-:-:S13]  /*14f0*/  R2UR UR4, R142 ;  /* 0x000000008e0472ca */ /* 0x000fda00000e0000 */
[----:B------:R-:W-:Y:S02]  /*1500*/  UISETP.GT.U32.AND UP0, UPT, UR4, 0x1, UPT ;  /* 0x000000010400788c */ /* 0x000fe4000bf04070 */
[----:B------:R-:W-:Y:S02]  /*1510*/  ULOP3.LUT UR4, UR4, 0xfffffffe, URZ, 0xc0, !UPT ;  /* 0xfffffffe04047892 */ /* 0x000fe4000f8ec0ff */
[----:B------:R-:W-:Y:S02]  /*1520*/  UISETP.NE.AND UP1, UPT, UR63, URZ, UP0 ;  /* 0x000000ff3f00728c */ /* 0x000fe40008725270 */
[----:B------:R-:W-:Y:S02]  /*1530*/  UISETP.NE.AND UP0, UPT, UR63, 0x1, UP0 ;  /* 0x000000013f00788c */ /* 0x000fe40008705270 */
[----:B------:R-:W-:Y:S02]  /*1540*/  USEL UR7, URZ, 0x1, UP1 ;  /* 0x00000001ff077887 */ /* 0x000fe40008800000 */
[----:B------:R-:W-:-:S02]  /*1550*/  USEL UR6, URZ, 0x4, UP0 ;  /* 0x00000004ff067887 */ /* 0x000fc40008000000 */
[----:B------:R-:W-:Y:S02]  /*1560*/  USEL UR5, URZ, 0x2, UP1 ;  /* 0x00000002ff057887 */ /* 0x000fe40008800000 */
[----:B------:R-:W-:Y:S02]  /*1570*/  ULEA UR4, UR63, UR4, 0x1 ;  /* 0x000000043f047291 */ /* 0x000fe4000f8e08ff */
[----:B------:R-:W-:Y:S02]  /*1580*/  USEL UR8, URZ, 0x8, UP0 ;  /* 0x00000008ff087887 */ /* 0x000fe40008000000 */
[----:B------:R-:W-:-:S03]  /*1590*/  UIADD3 UR5, UPT, UPT, UR5, UR6, UR7 ;  /* 0x0000000605057290 */ /* 0x000fc6000fffe007 */
[----:B------:R-:W-:Y:S01]  /*15a0*/  UMOV UR6, 0x3 ;  /* 0x0000000300067882 */ /* 0x000fe20000000000 */
[----:B------:R-:W-:Y:S02]  /*15b0*/  UIADD3 UR5, UPT, UPT, UR5, UR8, URZ ;  /* 0x0000000805057290 */ /* 0x000fe4000fffe0ff */
[----:B------:R-:W-:-:S04]  /*15c0*/  USHF.L.U32 UR4, UR6, UR4, URZ ;  /* 0x0000000406047299 */ /* 0x000fc800080006ff */
[----:B------:R-:W-:Y:S02]  /*15d0*/  MOV R3, UR5 ;  /* 0x0000000500037c02 */ /* 0x000fe40008000f00 */
[----:B------:R-:W-:Y:S02]  /*15e0*/  IMAD.U32 R2, RZ, RZ, UR4 ;  /* 0x00000004ff027e24 */ /* 0x000fe4000f8e00ff */
.L_x_18:
[----:B------:R-:W-:Y:S05]  /*15f0*/  BRA.U !UP2, `(.L_x_19) ;  /* 0x000000010ad47547 */ /* 0x000fea000b800000 */
[----:B------:R-:W1:Y:S01]  /*1600*/  LDCU.128 UR24, c[0x0][0xb10] ;  /* 0x00016200ff1877ac */ /* 0x000e620008000c00 */
[----:B------:R-:W2:Y:S01]  /*1610*/  LDCU UR6, c[0x0][0x370] ;  /* 0x00006e00ff0677ac */ /* 0x000ea20008000800 */
[----:B------:R-:W3:Y:S01]  /*1620*/  LDCU UR5, c[0x0][0x374] ;  /* 0x00006e80ff0577ac */ /* 0x000ee20008000800 */
[----:B------:R-:W4:Y:S01]  /*1630*/  LDCU UR30, c[0x0][0xb0c] ;  /* 0x00016180ff1e77ac */ /* 0x000f220008000800 */
[----:B------:R-:W4:Y:S01]  /*1640*/  LDCU UR4, c[0x0][0xb20] ;  /* 0x00016400ff0477ac */ /* 0x000f220008000800 */
[----:B------:R-:W4:Y:S01]  /*1650*/  LDCU.64 UR8, c[0x0][0xb28] ;  /* 0x00016500ff0877ac */ /* 0x000f220008000a00 */
[----:B-1----:R-:W-:Y:S02]  /*1660*/  UISETP.NE.AND UP0, UPT, UR26, 0x1, UPT ;  /* 0x000000011a00788c */ /* 0x002fe4000bf05270 */
[----:B---3--:R-:W-:Y:S02]  /*1670*/  UIMAD.WIDE.U32 UR10, UR5, UR27, URZ ;  /* 0x0000001b050a72a5 */ /* 0x008fe4000f8e00ff */
[----:B--2---:R-:W-:-:S02]  /*1680*/  UIMAD.WIDE.U32 UR12, UR6, UR24, URZ ;  /* 0x00000018060c72a5 */ /* 0x004fc4000f8e00ff */
[----:B----4-:R-:W-:Y:S02]  /*1690*/  UISETP.NE.AND UP1, UPT, UR30, 0x1, UPT ;  /* 0x000000011e00788c */ /* 0x010fe4000bf25270 */
[----:B------:R-:W-:Y:S01]  /*16a0*/  UISETP.NE.AND UP2, UPT, UR19, 0x1, UPT ;  /* 0x000000011300788c */ /* 0x000fe2000bf45270 */
[----:B------:R-:W-:Y:S02]  /*16b0*/  UMOV UR10, UR11 ;  /* 0x0000000b000a7c82 */ /* 0x000fe40008000000 */
[----:B------:R-:W-:Y:S01]  /*16c0*/  UMOV UR12, UR13 ;  /* 0x0000000d000c7c82 */ /* 0x000fe20008000000 */
[----:B------:R-:W-:Y:S02]  /*16d0*/  @UP0 USHF.R.U32.HI UR5, URZ, UR4, UR10 ;  /* 0x00000004ff050299 */ /* 0x000fe4000801160a */
[----:B------:R-:W-:Y:S02]  /*16e0*/  UIMAD.WIDE.U32 UR16, UR20, UR27, URZ ;  /* 0x0000001b141072a5 */ /* 0x000fe4000f8e00ff */
[----:B------:R-:W-:-:S02]  /*16f0*/  UIMAD.WIDE.U32 UR10, UR5, UR8, URZ ;  /* 0x00000008050a72a5 */ /* 0x000fc4000f8e00ff */
[----:B------:R-:W-:Y:S02]  /*1700*/  @UP1 USHF.R.U32.HI UR6, URZ, UR25, UR12 ;  /* 0x00000019ff061299 */ /* 0x000fe4000801160c */
[----:B------:R-:W-:Y:S02]  /*1710*/  UIMAD.WIDE.U32 UR14, UR23, UR24, URZ ;  /* 0x00000018170e72a5 */ /* 0x000fe4000f8e00ff */
[----:B------:R-:W-:Y:S01]  /*1720*/  UIMAD.WIDE.U32 UR12, UR6, UR8, URZ ;  /* 0x00000008060c72a5 */ /* 0x000fe2000f8e00ff */
[----:B------:R-:W-:Y:S01]  /*1730*/  UMOV UR16, UR17 ;  /* 0x0000001100107c82 */ /* 0x000fe20008000000 */
[----:B------:R-:W-:Y:S01]  /*1740*/  UMOV UR10, UR11 ;  /* 0x0000000b000a7c82 */ /* 0x000fe20008000000 */
[----:B------:R-:W-:Y:S02]  /*1750*/  USHF.R.U32.HI UR16, URZ, UR4, UR16 ;  /* 0x00000004ff107299 */ /* 0x000fe40008011610 */
[----:B------:R-:W-:Y:S02]  /*1760*/  @UP2 USHF.R.U32.HI UR5, URZ, UR9, UR10 ;  /* 0x00000009ff052299 */ /* 0x000fe4000801160a */
[----:B------:R-:W-:Y:S01]  /*1770*/  UMOV UR7, UR13 ;  /* 0x0000000d00077c82 */ /* 0x000fe20008000000 */
[----:B------:R-:W-:Y:S01]  /*1780*/  UMOV UR14, UR15 ;  /* 0x0000000f000e7c82 */ /* 0x000fe20008000000 */
[----:B------:R-:W-:-:S02]  /*1790*/  @UP2 USHF.R.U32.HI UR6, URZ, UR9, UR7 ;  /* 0x00000009ff062299 */ /* 0x000fc40008011607 */
[----:B------:R-:W-:Y:S02]  /*17a0*/  USHF.R.U32.HI UR14, URZ, UR25, UR14 ;  /* 0x00000019ff0e7299 */ /* 0x000fe4000801160e */
[----:B------:R-:W-:Y:S02]  /*17b0*/  USEL UR4, UR20, UR16, !UP0 ;  /* 0x0000001014047287 */ /* 0x000fe4000c000000 */
[----:B------:R-:W-:Y:S02]  /*17c0*/  UIMAD UR7, UR5, UR19, URZ ;  /* 0x00000013050772a4 */ /* 0x000fe4000f8e02ff */
[----:B------:R-:W-:Y:S02]  /*17d0*/  USEL UR5, UR23, UR14, !UP1 ;  /* 0x0000000e17057287 */ /* 0x000fe4000c800000 */
[----:B------:R-:W-:Y:S02]  /*17e0*/  UIMAD UR12, UR6, UR19, URZ ;  /* 0x00000013060c72a4 */ /* 0x000fe4000f8e02ff */
[----:B------:R-:W-:-:S02]  /*17f0*/  UISETP.GE.AND UP0, UPT, UR4, UR7, UPT ;  /* 0x000000070400728c */ /* 0x000fc4000bf06270 */
[----:B------:R-:W-:Y:S02]  /*1800*/  UIMAD.WIDE.U32 UR10, UR4, UR8, URZ ;  /* 0x00000008040a72a5 */ /* 0x000fe4000f8e00ff */
[----:B------:R-:W-:Y:S02]  /*1810*/  UISETP.GE.OR UP0, UPT, UR5, UR12, UP0 ;  /* 0x0000000c0500728c */ /* 0x000fe40008706670 */
[----:B------:R-:W-:Y:S02]  /*1820*/  UIMAD.WIDE.U32 UR12, UR5, UR8, URZ ;  /* 0x00000008050c72a5 */ /* 0x000fe4000f8e00ff */
[----:B------:R-:W-:Y:S01]  /*1830*/  UIADD3 UR10, UPT, UPT, -UR4, URZ, URZ ;  /* 0x000000ff040a7290 */ /* 0x000fe2000fffe1ff */
[----:B------:R-:W-:Y:S01]  /*1840*/  UMOV UR8, UR11 ;  /* 0x0000000b00087c82 */ /* 0x000fe20008000000 */
[----:B------:R-:W-:Y:S02]  /*1850*/  UIADD3 UR16, UPT, UPT, -UR5, URZ, URZ ;  /* 0x000000ff05107290 */ /* 0x000fe4000fffe1ff */
[----:B------:R-:W-:-:S03]  /*1860*/  USHF.R.U32.HI UR8, URZ, UR9, UR8 ;  /* 0x00000009ff087299 */ /* 0x000fc60008011608 */
[----:B------:R-:W-:Y:S01]  /*1870*/  @!UP0 UMOV UR7, UR13 ;  /* 0x0000000d00078c82 */ /* 0x000fe20008000000 */
[----:B------:R-:W-:Y:S02]  /*1880*/  UIMAD UR20, UR26, UR10, UR20 ;  /* 0x0000000a1a1472a4 */ /* 0x000fe4000f8e0214 */
[----:B------:R-:W-:Y:S02]  /*1890*/  USEL UR8, UR4, UR8, !UP2 ;  /* 0x0000000804087287 */ /* 0x000fe4000d000000 */
[----:B------:R-:W-:Y:S02]  /*18a0*/  @!UP0 USHF.R.U32.HI UR7, URZ, UR9, UR7 ;  /* 0x00000009ff078299 */ /* 0x000fe40008011607 */
[----:B------:R-:W-:Y:S02]  /*18b0*/  UIADD3 UR9, UPT, UPT, -UR8, URZ, URZ ;  /* 0x000000ff08097290 */ /* 0x000fe4000fffe1ff */
[----:B------:R-:W-:Y:S02]  /*18c0*/  @!UP0 USEL UR7, UR5, UR7, !UP2 ;  /* 0x0000000705078287 */ /* 0x000fe4000d000000 */
[----:B------:R-:W-:-:S02]  /*18d0*/  UIMAD UR9, UR19, UR9, UR4 ;  /* 0x00000009130972a4 */ /* 0x000fc4000f8e0204 */
[----:B------:R-:W-:Y:S02]  /*18e0*/  @!UP0 UIADD3 UR8, UPT, UPT, UR8, -UR7, URZ ;  /* 0x8000000708088290 */ /* 0x000fe4000fffe0ff */
[----:B------:R-:W-:Y:S02]  /*18f0*/  @!UP0 UIMAD UR6, UR9, UR6, UR7 ;  /* 0x00000006090682a4 */ /* 0x000fe4000f8e0207 */
[----:B------:R-:W-:Y:S02]  /*1900*/  @!UP0 UIMAD UR4, UR8, UR19, UR5 ;  /* 0x00000013080482a4 */ /* 0x000fe4000f8e0205 */
[----:B------:R-:W-:Y:S02]  /*1910*/  UIMAD UR16, UR30, UR16, UR23 ;  /* 0x000000101e1072a4 */ /* 0x000fe4000f8e0217 */
[----:B------:R-:W-:Y:S01]  /*1920*/  UIMAD UR20, UR4, UR26, UR20 ;  /* 0x0000001a041472a4 */ /* 0x000fe2000f8e0214 */
[----:B------:R-:W-:Y:S02]  /*1930*/  @!UP0 UMOV UR5, UR6 ;  /* 0x0000000600058c82 */ /* 0x000fe40008000000 */
[----:B------:R-:W-:-:S12]  /*1940*/  UIMAD UR16, UR5, UR30, UR16 ;  /* 0x0000001e051072a4 */ /* 0x000fd8000f8e0210 */
.L_x_19:
[----:B------:R-:W-:Y:S02]  /*1950*/  UISETP.NE.AND UP1, UPT, UR31, 0x1, UPT ;  /* 0x000000011f00788c */ /* 0x000fe4000bf25270 */
[----:B------:R-:W-:Y:S02]  /*1960*/  UISETP.NE.AND UP0, UPT, UR18, 0x2, UPT ;  /* 0x000000021200788c */ /* 0x000fe4000bf05270 */
[----:B------:R-:W-:Y:S02]  /*1970*/  ULOP3.LUT UR24, UR22, 0x800, URZ, 0xc0, !UPT ;  /* 0x0000080016187892 */ /* 0x000fe4000f8ec0ff */
[----:B------:R-:W-:-:S03]  /*1980*/  USHF.L.U32 UR21, UR32, UR21, URZ ;  /* 0x0000001520157299 */ /* 0x000fc600080006ff */
[----:B------:R-:W-:Y:S09]  /*1990*/  BRA.U UP1, `(.L_x_20) ;  /* 0x0000000101447547 */ /* 0x000ff2000b800000 */
[----:B------:R-:W1:Y:S01]  /*19a0*/  LDCU.128 UR8, c[0x0][0xb10] ;  /* 0x00016200ff0877ac */ /* 0x000e620008000c00 */
[----:B------:R-:W2:Y:S01]  /*19b0*/  LDCU UR12, c[0x0][0xb0c] ;  /* 0x00016180ff0c77ac */ /* 0x000ea20008000800 */
[----:B------:R-:W3:Y:S01]  /*19c0*/  LDCU UR13, c[0x0][0xb20] ;  /* 0x00016400ff0d77ac */ /* 0x000ee20008000800 */
[----:B-1----:R-:W-:Y:S02]  /*19d0*/  UIMAD.WIDE.U32 UR6, UR16, UR8, URZ ;  /* 0x00000008100672a5 */ /* 0x002fe4000f8e00ff */
[----:B------:R-:W-:Y:S02]  /*19e0*/  UIMAD.WIDE.U32 UR4, UR20, UR11, URZ ;  /* 0x0000000b140472a5 */ /* 0x000fe4000f8e00ff */
[----:B--2---:R-:W-:Y:S02]  /*19f0*/  UISETP.NE.AND UP2, UPT, UR12, 0x1, UPT ;  /* 0x000000010c00788c */ /* 0x004fe4000bf45270 */
[----:B------:R-:W-:Y:S01]  /*1a00*/  UISETP.NE.AND UP1, UPT, UR10, 0x1, UPT ;  /* 0x000000010a00788c */ /* 0x000fe2000bf25270 */
[----:B------:R-:W-:-:S02]  /*1a10*/  UMOV UR6, UR7 ;  /* 0x0000000700067c82 */ /* 0x000fc40008000000 */
[----:B------:R-:W-:Y:S01]  /*1a20*/  UMOV UR4, UR5 ;  /* 0x0000000500047c82 */ /* 0x000fe20008000000 */
[----:B------:R-:W-:Y:S02]  /*1a30*/  USHF.R.U32.HI UR6, URZ, UR9, UR6 ;  /* 0x00000009ff067299 */ /* 0x000fe40008011606 */
[----:B---3--:R-:W-:Y:S02]  /*1a40*/  USHF.R.U32.HI UR4, URZ, UR13, UR4 ;  /* 0x0000000dff047299 */ /* 0x008fe40008011604 */
[----:B------:R-:W-:Y:S02]  /*1a50*/  USEL UR5, UR16, UR6, !UP2 ;  /* 0x0000000610057287 */ /* 0x000fe4000d000000 */
[----:B------:R-:W-:-:S04]  /*1a60*/  USEL UR4, UR20, UR4, !UP1 ;  /* 0x0000000414047287 */ /* 0x000fc8000c800000 */
[----:B------:R-:W-:Y:S02]  /*1a70*/  UIADD3 UR6, UPT, UPT, -UR4, UR5, URZ ;  /* 0x0000000504067290 */ /* 0x000fe4000fffe1ff */
[----:B------:R-:W-:Y:S02]  /*1a80*/  UIADD3 UR4, UPT, UPT, UR4, -UR5, URZ ;  /* 0x8000000504047290 */ /* 0x000fe4000fffe0ff */
[----:B------:R-:W-:Y:S02]  /*1a90*/  UIMAD UR20, UR6, UR10, UR20 ;  /* 0x0000000a061472a4 */ /* 0x000fe4000f8e0214 */
[----:B------:R-:W-:-:S12]  /*1aa0*/  UIMAD UR16, UR4, UR12, UR16 ;  /* 0x0000000c041072a4 */ /* 0x000fd8000f8e0210 */
.L_x_20:
[----:B------:R-:W-:Y:S05]  /*1ab0*/  BRA.U !UP5, `(.L_x_21) ;  /* 0x000000010d0c7547 */ /* 0x000fea000b800000 */
[----:B------:R-:W-:Y:S01]  /*1ac0*/  UCGABAR_WAIT ;  /* 0x0000000000007dc7 */ /* 0x000fe20008000000 */
[----:B------:R-:W-:Y:S01]  /*1ad0*/  CCTL.IVALL ;  /* 0x00000000ff00798f */ /* 0x000fe20002000000 */
[----:B------:R-:W-:Y:S05]  /*1ae0*/  BRA `(.L_x_22) ;  /* 0x0000000000047947 */ /* 0x000fea0003800000 */
.L_x_21:
[----:B------:R-:W-:Y:S06]  /*1af0*/  BAR.SYNC.DEFER_BLOCKING 0x0 ;  /* 0x0000000000007b1d */ /* 0x000fec0000010000 */
.L_x_22:
[----:B------:R-:W-:Y:S05]  /*1b00*/  BRA.U UP0, `(.L_x_23) ;  /* 0x0000002100dc7547 */ /* 0x000fea000b800000 */
[----:B------:R-:W1:Y:S01]  /*1b10*/  LDCU UR6, c[0x0][0x38c] ;  /* 0x00007180ff0677ac */ /* 0x000e620008000800 */
[----:B------:R-:W-:Y:S01]  /*1b20*/  PLOP3.LUT P1, PT, PT, PT, UP3, 0x80, 0x8 ;  /* 0x000000000008781c */ /* 0x000fe20003f2f038 */
[----:B------:R-:W-:Y:S01]  /*1b30*/  IMAD.MOV.U32 R12, RZ, RZ, 0x1 ;  /* 0x00000001ff0c7424 */ /* 0x000fe200078e00ff */
[----:B------:R-:W-:Y:S01]  /*1b40*/  ISETP.NE.AND P2, PT, R0, RZ, P3 ;  /* 0x000000ff0000720c */ /* 0x000fe20001f45270 */
[----:B------:R-:W-:Y:S01]  /*1b50*/  USHF.L.U32 UR7, UR23, 0x7, URZ ;  /* 0x0000000717077899 */ /* 0x000fe200080006ff */
[----:B------:R-:W-:Y:S01]  /*1b60*/  PLOP3.LUT P1, PT, P1, PT, PT, 0x8, 0x80 ;  /* 0x000000000080781c */ /* 0x000fe20000f2e170 */
[----:B------:R-:W-:Y:S01]  /*1b70*/  USHF.L.U32 UR47, UR23, 0x6, URZ ;  /* 0x00000006172f7899 */ /* 0x000fe200080006ff */
[----:B------:R-:W-:Y:S01]  /*1b80*/  CS2R R10, SRZ ;  /* 0x00000000000a7805 */ /* 0x000fe2000001ff00 */
[----:B------:R-:W-:Y:S01]  /*1b90*/  UISETP.NE.AND UP1, UPT, UR18, URZ, UPT ;  /* 0x000000ff1200728c */ /* 0x000fe2000bf25270 */
[----:B------:R-:W-:Y:S01]  /*1ba0*/  IMAD.MOV.U32 R9, RZ, RZ, RZ ;  /* 0x000000ffff097224 */ /* 0x000fe200078e00ff */
[----:B------:R-:W2:Y:S01]  /*1bb0*/  LDCU UR39, c[0x0][0x370] ;  /* 0x00006e00ff2777ac */ /* 0x000ea20008000800 */
[----:B------:R-:W-:Y:S01]  /*1bc0*/  IMAD.MOV.U32 R8, RZ, RZ, 0x1 ;  /* 0x00000001ff087424 */ /* 0x000fe200078e00ff */
[----:B------:R-:W3:Y:S01]  /*1bd0*/  LDCU.64 UR26, c[0x0][0x348] ;  /* 0x00006900ff1a77ac */ /* 0x000ee20008000a00 */
[----:B-1----:R-:W-:-:S02]  /*1be0*/  UIADD3 UR5, UPT, UPT, UR6, 0x1f, URZ ;  /* 0x0000001f06057890 */ /* 0x002fc4000fffe0ff */
[----:B------:R-:W-:Y:S02]  /*1bf0*/  UIADD3 UR48, UPT, UPT, UR6, 0x3e, URZ ;  /* 0x0000003e06307890 */ /* 0x000fe4000fffe0ff */
[----:B------:R-:W-:Y:S01]  /*1c00*/  USHF.R.S32.HI UR4, URZ, 0x1f, UR5 ;  /* 0x0000001fff047899 */ /* 0x000fe20008011405 */
[----:B------:R-:W1:Y:S03]  /*1c10*/  LDCU UR38, c[0x0][0x374] ;  /* 0x00006e80ff2677ac */ /* 0x000e660008000800 */
[----:B------:R-:W-:Y:S02]  /*1c20*/  ULEA.HI UR4, UR4, UR5, URZ, 0x5 ;  /* 0x0000000504047291 */ /* 0x000fe4000f8f28ff */
[----:B------:R-:W-:Y:S02]  /*1c30*/  UIADD3 UR5, UPT, UPT, UR6, -0x1, URZ ;  /* 0xffffffff06057890 */ /* 0x000fe4000fffe0ff */
[----:B------:R-:W-:-:S02]  /*1c40*/  USHF.R.S32.HI UR41, URZ, 0x5, UR4 ;  /* 0x00000005ff297899 */ /* 0x000fc40008011404 */
[----:B------:R-:W-:Y:S02]  /*1c50*/  UISETP.GE.U32.AND UP2, UPT, UR5, -0x3f, UPT ;  /* 0xffffffc10500788c */ /* 0x000fe4000bf46070 */
[----:B------:R-:W-:Y:S02]  /*1c60*/  UISETP.LT.U32.AND UP0, UPT, UR41, 0x20, UPT ;  /* 0x000000202900788c */ /* 0x000fe4000bf01070 */
[----:B------:R-:W-:Y:S02]  /*1c70*/  ULOP3.LUT UR5, UR7, 0x80, URZ, 0xc0, !UPT ;  /* 0x0000008007057892 */ /* 0x000fe4000f8ec0ff */
[----:B------:R-:W-:Y:S02]  /*1c80*/  USEL UR40, UR41, 0x20, UP0 ;  /* 0x0000002029287887 */ /* 0x000fe40008000000 */
[----:B------:R-:W-:Y:S02]  /*1c90*/  ULEA.HI UR44, UR24, UR5, URZ, 0x1b ;  /* 0x00000005182c7291 */ /* 0x000fe4000f8fd8ff */
[----:B------:R-:W-:-:S02]  /*1ca0*/  UIADD3 UR4, UPT, UPT, UR40, -0x1, URZ ;  /* 0xffffffff28047890 */ /* 0x000fc4000fffe0ff */
[----:B------:R-:W-:Y:S02]  /*1cb0*/  @UP2 UIADD3 UR4, UPT, UPT, UR40, URZ, URZ ;  /* 0x000000ff28042290 */ /* 0x000fe4000fffe0ff */
[----:B------:R-:W-:Y:S02]  /*1cc0*/  ULOP3.LUT UR47, UR47, 0x40, URZ, 0xc0, !UPT ;  /* 0x000000402f2f7892 */ /* 0x000fe4000f8ec0ff */
[----:B------:R-:W-:Y:S02]  /*1cd0*/  USEL UR25, UR37, 0x2, UP1 ;  /* 0x0000000225197887 */ /* 0x000fe40008800000 */
[----:B------:R-:W-:Y:S02]  /*1ce0*/  UIADD3 UR45, UPT, UPT, UR41, -UR40, URZ ;  /* 0x80000028292d7290 */ /* 0x000fe4000fffe0ff */
[----:B------:R-:W-:Y:S02]  /*1cf0*/  UIADD3 UR28, UPT, UPT, UR4, 0x1, URZ ;  /* 0x00000001041c7890 */ /* 0x000fe4000fffe0ff */
[----:B------:R-:W-:Y:S01]  /*1d00*/  UIADD3 UR43, UPT, UPT, -UR4, URZ, URZ ;  /* 0x000000ff042b7290 */ /* 0x000fe2000fffe1ff */
[----:B-123--:R-:W-:-:S11]  /*1d10*/  UMOV UR5, URZ ;  /* 0x000000ff00057c82 */ /* 0x00efd60008000000 */
.L_x_43:
[----:B------:R-:W-:Y:S01]  /*1d20*/  UISETP.NE.AND UP0, UPT, UR46, URZ, UPT ;  /* 0x000000ff2e00728c */ /* 0x000fe2000bf05270 */
[----:B-1----:R-:W1:Y:S08]  /*1d30*/  S2UR UR46, SR_CgaCtaId ;  /* 0x00000000002e79c3 */ /* 0x002e700000008800 */
[----:B------:R-:W-:Y:S05]  /*1d40*/  BRA.U UP0, `(.L_x_24) ;  /* 0x0000000100347547 */ /* 0x000fea000b800000 */
[----:B------:R-:W2:Y:S01]  /*1d50*/  S2R R0, SR_CgaCtaId ;  /* 0x0000000000007919 */ /* 0x000ea20000008800 */
[----:B------:R-:W-:Y:S02]  /*1d60*/  MOV R3, 0x400 ;  /* 0x0000040000037802 */ /* 0x000fe40000000f00 */
[----:B------:R-:W-:Y:S02]  /*1d70*/  SHF.L.U32 R2, R8, 0x1f, RZ ;  /* 0x0000001f08027819 */ /* 0x000fe400000006ff */
[----:B--2---:R-:W-:-:S05]  /*1d80*/  LEA R0, R0, R3, 0x18 ;  /* 0x0000000300007211 */ /* 0x004fca00078ec0ff */
[----:B------:R-:W-:-:S04]  /*1d90*/  IMAD R3, R9, 0x8, R0 ;  /* 0x0000000809037824 */ /* 0x000fc800078e0200 */
[----:B------:R-:W2:Y:S02]  /*1da0*/  SYNCS.PHASECHK.TRANS64.TRYWAIT P0, [R3+URZ+0x2a0], R2 ;  /* 0x0002a002030075a7 */ /* 0x000ea400080011ff */
[----:B--2---:R-:W-:Y:S05]  /*1db0*/  @!P0 BRA `(.L_x_25) ;  /* 0x0000008400108947 */ /* 0x004fea0003800000 */
.L_x_152:
[----:B------:R-:W-:Y:S01]  /*1dc0*/  VIADD R9, R9, 0x1 ;  /* 0x0000000109097836 */ /* 0x000fe20000000000 */
[----:B------:R2:W-:Y:S04]  /*1dd0*/  SYNCS.ARRIVE.TRANS64.A1T0 RZ, [R3+URZ+0x290], RZ ;  /* 0x000290ff03ff79a7 */ /* 0x0005e800081000ff */
[----:B------:R-:W-:-:S04]  /*1de0*/  ISETP.NE.AND P0, PT, R9, 0x2, PT ;  /* 0x000000020900780c */ /* 0x000fc80003f05270 */
[----:B------:R-:W-:Y:S02]  /*1df0*/  SEL R9, R9, RZ, P0 ;  /* 0x000000ff09097207 */ /* 0x000fe40000000000 */
[----:B--2---:R-:W-:-:S04]  /*1e00*/  SEL R3, RZ, 0x1, P0 ;  /* 0x00000001ff037807 */ /* 0x004fc80000000000 */
[----:B------:R-:W-:-:S07]  /*1e10*/  LOP3.LUT R8, R8, R3, RZ, 0x3c, !PT ;  /* 0x0000000308087212 */ /* 0x000fce00078e3cff */
.L_x_24:
[----:B------:R-:W-:Y:S01]  /*1e20*/  UMOV UR6, 0x400 ;  /* 0x0000040000067882 */ /* 0x000fe20000000000 */
[----:B------:R-:W-:Y:S01]  /*1e30*/  SHF.L.U32 R0, R12, 0x1f, RZ ;  /* 0x0000001f0c007819 */ /* 0x000fe200000006ff */
[----:B-1----:R-:W-:Y:S02]  /*1e40*/  ULEA UR6, UR46, UR6, 0x18 ;  /* 0x000000062e067291 */ /* 0x002fe4000f8ec0ff */
[----:B------:R-:W-:Y:S02]  /*1e50*/  UISETP.GE.U32.AND UP0, UPT, UR48, 0x3f, UPT ;  /* 0x0000003f3000788c */ /* 0x000fe4000bf06070 */
[----:B------:R-:W-:Y:S02]  /*1e60*/  ULEA UR4, UR5, UR6, 0x3 ;  /* 0x0000000605047291 */ /* 0x000fe4000f8e18ff */
[----:B------:R-:W-:Y:S01]  /*1e70*/  ULEA UR11, UR20, UR47, 0x7 ;  /* 0x0000002f140b7291 */ /* 0x000fe2000f8e38ff */
[----:B------:R-:W-:-:S06]  /*1e80*/  UMOV UR7, URZ ;  /* 0x000000ff00077c82 */ /* 0x000fcc0008000000 */
[----:B------:R1:W2:Y:S01]  /*1e90*/  SYNCS.PHASECHK.TRANS64.TRYWAIT P0, [UR4+0x100], R0 ;  /* 0x00010000ff0075a7 */ /* 0x0002a20008001104 */
[----:B------:R-:W-:-:S04]  /*1ea0*/  ULEA.HI UR4, UR16, UR16, URZ, 0x1 ;  /* 0x0000001010047291 */ /* 0x000fc8000f8f08ff */
[----:B------:R-:W-:-:S04]  /*1eb0*/  USHF.L.U32 UR4, UR4, 0x7, URZ ;  /* 0x0000000704047899 */ /* 0x000fc800080006ff */
[----:B------:R-:W-:-:S04]  /*1ec0*/  ULOP3.LUT UR35, UR4, 0xffffff00, URZ, 0xc0, !UPT ;  /* 0xffffff0004237892 */ /* 0x000fc8000f8ec0ff */
[----:B------:R-:W-:Y:S01]  /*1ed0*/  UIADD3 UR35, UPT, UPT, UR44, UR35, URZ ;  /* 0x000000232c237290 */ /* 0x000fe2000fffe0ff */
[----:B------:R-:W-:Y:S11]  /*1ee0*/  BRA.U !UP0, `(.L_x_26) ;  /* 0x0000000108c47547 */ /* 0x000ff6000b800000 */
[----:B------:R-:W-:Y:S01]  /*1ef0*/  UMOV UR13, UR43 ;  /* 0x0000002b000d7c82 */ /* 0x000fe20008000000 */
[----:B------:R-:W-:Y:S01]  /*1f00*/  UMOV UR4, UR5 ;  /* 0x0000000500047c82 */ /* 0x000fe20008000000 */
[----:B------:R-:W-:-:S05]  /*1f10*/  UMOV UR34, URZ ;  /* 0x000000ff00227c82 */ /* 0x000fca0008000000 */
.L_x_32:
[----:B------:R-:W-:Y:S01]  /*1f20*/  ULEA UR33, UR4, UR6, 0x3 ;  /* 0x0000000604217291 */ /* 0x000fe2000f8e18ff */
[----:B--2---:R-:W-:Y:S01]  /*1f30*/  @P3 MOV R2, 0x3000 ;  /* 0x0000300000023802 */ /* 0x004fe20000000f00 */
[----:B--234-:R-:W-:Y:S10]  /*1f40*/  @P0 BRA `(.L_x_27) ;  /* 0x00000000000c0947 */ /* 0x01cff40003800000 */
[----:B------:R-:W-:-:S04]  /*1f50*/  SHF.L.U32 R3, R12, 0x1f, RZ ;  /* 0x0000001f0c037819 */ /* 0x000fc800000006ff */
[----:B------:R-:W2:Y:S02]  /*1f60*/  SYNCS.PHASECHK.TRANS64.TRYWAIT P0, [UR33+0x100], R3 ;  /* 0x00010003ff0075a7 */ /* 0x000ea40008001121 */
[----:B--2---:R-:W-:Y:S05]  /*1f70*/  @!P0 BRA `(.L_x_28) ;  /* 0x0000008000b48947 */ /* 0x004fea0003800000 */
.L_x_27:
[----:B------:R2:W-:Y:S01]  /*1f80*/  @P3 SYNCS.ARRIVE.TRANS64 RZ, [UR33], R2 ;  /* 0x00000002ffff39a7 */ /* 0x0005e20008000021 */
[----:B------:R-:W-:Y:S02]  /*1f90*/  ULOP3.LUT UR5, UR25, 0x2, URZ, 0xfc, !UPT ;  /* 0x0000000219057892 */ /* 0x000fe4000f8efcff */
[----:B------:R-:W-:Y:S02]  /*1fa0*/  UIADD3 UR13, UPT, UPT, UR13, 0x1, URZ ;  /* 0x000000010d0d7890 */ /* 0x000fe4000fffe0ff */
[----:B------:R-:W-:Y:S02]  /*1fb0*/  UISETP.NE.AND UP0, UPT, UR5, 0x2, UPT ;  /* 0x000000020500788c */ /* 0x000fe4000bf05270 */
[----:B------:R-:W-:-:S07]  /*1fc0*/  UISETP.NE.AND UP2, UPT, UR13, 0x1, UPT ;  /* 0x000000010d00788c */ /* 0x000fce000bf45270 */
[----:B------:R-:W-:Y:S05]  /*1fd0*/  BRA.U UP0, `(.L_x_29) ;  /* 0x0000000100047547 */ /* 0x000fea000b800000 */
[----:B------:R-:W-:Y:S05]  /*1fe0*/  BPT.TRAP 0x1 ;  /* 0x000000040000795c */ /* 0x000fea0000300000 */
.L_x_29:
[----:B------:R-:W-:Y:S04]  /*1ff0*/  BSSY.RECONVERGENT B0, `(.L_x_30) ;  /* 0x0000003000007945 */ /* 0x000fe80003800200 */
[----:B------:R-:W-:Y:S05]  /*2000*/  @!P2 BRA `(.L_x_31) ;  /* 0x000000000004a947 */ /* 0x000fea0003800000 */
[----:B------:R-:W-:Y:S05]  /*2010*/  BPT.TRAP 0x1 ;  /* 0x000000040000795c */ /* 0x000fea0000300000 */
.L_x_31:
[----:B------:R-:W-:Y:S05]  /*2020*/  BSYNC.RECONVERGENT B0 ;  /* 0x0000000000007941 */ /* 0x000fea0003800200 */
.L_x_30:
[----:B------:R-:W-:Y:S02]  /*2030*/  UIADD3 UR5, UPT, UPT, UR4, 0x1, URZ ;  /* 0x0000000104057890 */ /* 0x000fe4000fffe0ff */
[----:B------:R-:W-:Y:S02]  /*2040*/  ULEA UR32, UR4, UR24, 0xc ;  /* 0x0000001804207291 */ /* 0x000fe4000f8e60ff */
[----:B------:R-:W-:Y:S02]  /*2050*/  UISETP.NE.AND UP0, UPT, UR5, 0x20, UPT ;  /* 0x000000200500788c */ /* 0x000fe4000bf05270 */
[----:B------:R-:W-:Y:S02]  /*2060*/  UIADD3 UR16, UP1, UPT, UR26, 0x80, URZ ;  /* 0x000000801a107890 */ /* 0x000fe4000ff3e0ff */
[----:B------:R-:W-:Y:S02]  /*2070*/  USEL UR8, URZ, 0x1, UP0 ;  /* 0x00000001ff087887 */ /* 0x000fe40008000000 */
[----:B------:R-:W-:-:S02]  /*2080*/  USEL UR5, UR5, URZ, UP0 ;  /* 0x000000ff05057287 */ /* 0x000fc40008000000 */
[----:B------:R-:W-:Y:S02]  /*2090*/  UIADD3 UR14, UP0, UPT, UR26, 0x180, URZ ;  /* 0x000001801a0e7890 */ /* 0x000fe4000ff1e0ff */
[----:B------:R-:W-:Y:S01]  /*20a0*/  LOP3.LUT R12, R12, UR8, RZ, 0x3c, !PT ;  /* 0x000000080c0c7c12 */ /* 0x000fe2000f8e3cff */
[----:B------:R-:W-:Y:S02]  /*20b0*/  ULEA UR8, UR4, UR6, 0xb ;  /* 0x0000000604087291 */ /* 0x000fe4000f8e58ff */
[----:B------:R-:W-:Y:S01]  /*20c0*/  ULEA UR7, UR5, UR6, 0x3 ;  /* 0x0000000605077291 */ /* 0x000fe2000f8e18ff */
[----:B-1----:R-:W-:Y:S01]  /*20d0*/  SHF.L.U32 R0, R12, 0x1f, RZ ;  /* 0x0000001f0c007819 */ /* 0x002fe200000006ff */
[----:B------:R-:W-:Y:S02]  /*20e0*/  ULOP3.LUT UR33, UR33, 0xfefffff8, URZ, 0xc0, !UPT ;  /* 0xfefffff821217892 */ /* 0x000fe4000f8ec0ff */
[----:B------:R-:W-:Y:S02]  /*20f0*/  UIADD3.X UR17, UPT, UPT, URZ, UR27, URZ, UP1, !UPT ;  /* 0x0000001bff117290 */ /* 0x000fe40008ffe4ff */
[----:B------:R-:W-:-:S02]  /*2100*/  UIADD3 UR32, UPT, UPT, UR6, 0x8600, UR32 ;  /* 0x0000860006207890 */ /* 0x000fc4000fffe020 */
[----:B------:R-:W-:Y:S01]  /*2110*/  UPRMT UR4, URZ, 0x5410, UR21 ;  /* 0x00005410ff047896 */ /* 0x000fe20008000015 */
[----:B------:R3:W4:Y:S01]  /*2120*/  SYNCS.PHASECHK.TRANS64.TRYWAIT P0, [UR7+0x100], R0 ;  /* 0x00010000ff0075a7 */ /* 0x0007220008001107 */
[----:B------:R-:W-:Y:S02]  /*2130*/  UIADD3 UR8, UPT, UPT, UR8, 0x28600, URZ ;  /* 0x0002860008087890 */ /* 0x000fe4000fffe0ff */
[----:B------:R-:W-:Y:S01]  /*2140*/  UIADD3.X UR15, UPT, UPT, URZ, UR27, URZ, UP0, !UPT ;  /* 0x0000001bff0f7290 */ /* 0x000fe200087fe4ff */
[----:B------:R-:W-:Y:S01]  /*2150*/  UMOV UR18, 0x0 ;  /* 0x0000000000127882 */ /* 0x000fe20000000000 */
[----:B------:R-:W-:Y:S01]  /*2160*/  UMOV UR19, 0x10000000 ;  /* 0x1000000000137882 */ /* 0x000fe20000000000 */
[----:B------:R-:W-:Y:S01]  /*2170*/  UMOV UR10, UR34 ;  /* 0x00000022000a7c82 */ /* 0x000fe20008000000 */
[----:B------:R-:W-:Y:S01]  /*2180*/  UMOV UR12, UR36 ;  /* 0x00000024000c7c82 */ /* 0x000fe20008000000 */
[----:B------:R-:W-:Y:S01]  /*2190*/  UMOV UR9, UR33 ;  /* 0x0000002100097c82 */ /* 0x000fe20008000000 */
[----:B------:R1:W-:Y:S01]  /*21a0*/  UTMALDG.3D.MULTICAST.2CTA [UR32], [UR16], UR4, desc[UR18] ;  /* 0x00001220100073b4 */ /* 0x0003e20008211804 */
[----:B------:R-:W-:-:S02]  /*21b0*/  UMOV UR7, UR28 ;  /* 0x0000001c00077c82 */ /* 0x000fc40008000000 */
[----:B------:R3:W-:Y:S01]  /*21c0*/  UTMALDG.3D.2CTA [UR8], [UR14], desc[UR18] ;  /* 0x000012080e0075b4 */ /* 0x0007e20008211000 */
[----:B-1----:R-:W-:Y:S01]  /*21d0*/  UIADD3 UR34, UPT, UPT, UR34, 0x20, URZ ;  /* 0x0000002022227890 */ /* 0x002fe2000fffe0ff */
[----:B------:R-:W-:Y:S01]  /*21e0*/  UMOV UR4, UR5 ;  /* 0x0000000500047c82 */ /* 0x000fe20008000000 */
[----:B------:R-:W-:Y:S10]  /*21f0*/  BRA.U UP2, `(.L_x_32) ;  /* 0xfffffffd02487547 */ /* 0x000ff4000b83ffff */
.L_x_26:
[----:B------:R-:W-:Y:S01]  /*2200*/  ULEA UR4, UR5, UR6, 0x3 ;  /* 0x0000000605047291 */ /* 0x000fe2000f8e18ff */
[----:B-1-3--:R-:W-:Y:S01]  /*2210*/  SHF.L.U32 R0, R12, 0x1f, RZ ;  /* 0x0000001f0c007819 */ /* 0x00afe200000006ff */
[----:B------:R-:W-:Y:S01]  /*2220*/  @!P1 SYNCS.ARRIVE.TRANS64.A1T0 RZ, [UR6+0x228], RZ ;  /* 0x000228ffffff99a7 */ /* 0x000fe20008100006 */
[----:B------:R-:W-:-:S06]  /*2230*/  UISETP.GT.AND UP0, UPT, UR41, UR40, UPT ;  /* 0x000000282900728c */ /* 0x000fcc000bf04270 */
[----:B--2-4-:R1:W2:Y:S03]  /*2240*/  SYNCS.PHASECHK.TRANS64.TRYWAIT P0, [UR4+0x100], R0 ;  /* 0x00010000ff0075a7 */ /* 0x0142a60008001104 */
[----:B------:R-:W-:Y:S05]  /*2250*/  BRA.U !UP0, `(.L_x_33) ;  /* 0x0000000108c47547 */ /* 0x000fea000b800000 */
[----:B------:R-:W-:Y:S01]  /*2260*/  UIADD3 UR13, UPT, UPT, UR45, UR7, URZ ;  /* 0x000000072d0d7290 */ /* 0x000fe2000fffe0ff */
[----:B------:R-:W-:-:S11]  /*2270*/  UMOV UR4, UR5 ;  /* 0x0000000500047c82 */ /* 0x000fd60008000000 */
.L_x_39:
[----:B------:R-:W-:Y:S01]  /*2280*/  ULEA UR17, UR4, UR6, 0x3 ;  /* 0x0000000604117291 */ /* 0x000fe2000f8e18ff */
[----:B--2---:R-:W-:Y:S01]  /*2290*/  @P3 MOV R2, 0x3000 ;  /* 0x0000300000023802 */ /* 0x004fe20000000f00 */
[----:B--2-4-:R-:W-:Y:S10]  /*22a0*/  @P0 BRA `(.L_x_34) ;  /* 0x00000000000c0947 */ /* 0x014ff40003800000 */
[----:B------:R-:W-:-:S04]  /*22b0*/  SHF.L.U32 R3, R12, 0x1f, RZ ;  /* 0x0000001f0c037819 */ /* 0x000fc800000006ff */
[----:B------:R-:W2:Y:S02]  /*22c0*/  SYNCS.PHASECHK.TRANS64.TRYWAIT P0, [UR17+0x100], R3 ;  /* 0x00010003ff0075a7 */ /* 0x000ea40008001111 */
[----:B--2---:R-:W-:Y:S05]  /*22d0*/  @!P0 BRA `(.L_x_35) ;  /* 0x0000007c00f48947 */ /* 0x004fea0003800000 */
.L_x_34:
[----:B------:R2:W-:Y:S01]  /*22e0*/  @P3 SYNCS.ARRIVE.TRANS64 RZ, [UR17], R2 ;  /* 0x00000002ffff39a7 */ /* 0x0005e20008000011 */
[----:B------:R-:W-:-:S04]  /*22f0*/  ULOP3.LUT UR5, UR25, 0x2, URZ, 0xfc, !UPT ;  /* 0x0000000219057892 */ /* 0x000fc8000f8efcff */
[----:B------:R-:W-:-:S09]  /*2300*/  UISETP.NE.AND UP0, UPT, UR5, 0x2, UPT ;  /* 0x000000020500788c */ /* 0x000fd2000bf05270 */
[----:B------:R-:W-:Y:S05]  /*2310*/  BRA.U UP0, `(.L_x_36) ;  /* 0x0000000100047547 */ /* 0x000fea000b800000 */
[----:B------:R-:W-:Y:S05]  /*2320*/  BPT.TRAP 0x1 ;  /* 0x000000040000795c */ /* 0x000fea0000300000 */
.L_x_36:
[----:B------:R-:W-:Y:S04]  /*2330*/  BSSY.RECONVERGENT B0, `(.L_x_37) ;  /* 0x0000003000007945 */ /* 0x000fe80003800200 */
[----:B------:R-:W-:Y:S05]  /*2340*/  @!P2 BRA `(.L_x_38) ;  /* 0x000000000004a947 */ /* 0x000fea0003800000 */
[----:B------:R-:W-:Y:S05]  /*2350*/  BPT.TRAP 0x1 ;  /* 0x000000040000795c */ /* 0x000fea0000300000 */
.L_x_38:
[----:B------:R-:W-:Y:S05]  /*2360*/  BSYNC.RECONVERGENT B0 ;  /* 0x0000000000007941 */ /* 0x000fea0003800200 */
.L_x_37:
[----:B------:R-:W-:Y:S02]  /*2370*/  UIADD3 UR5, UPT, UPT, UR4, 0x1, URZ ;  /* 0x0000000104057890 */ /* 0x000fe4000fffe0ff */
[----:B------:R-:W-:Y:S02]  /*2380*/  ULEA UR16, UR4, UR24, 0xc ;  /* 0x0000001804107291 */ /* 0x000fe4000f8e60ff */
[----:B------:R-:W-:Y:S02]  /*2390*/  UISETP.NE.AND UP0, UPT, UR5, 0x20, UPT ;  /* 0x000000200500788c */ /* 0x000fe4000bf05270 */
[----:B------:R-:W-:Y:S02]  /*23a0*/  UIADD3 UR22, UP1, UPT, UR26, 0x80, URZ ;  /* 0x000000801a167890 */ /* 0x000fe4000ff3e0ff */
[----:B------:R-:W-:Y:S02]  /*23b0*/  USEL UR9, URZ, 0x1, UP0 ;  /* 0x00000001ff097887 */ /* 0x000fe40008000000 */
[----:B------:R-:W-:-:S02]  /*23c0*/  USEL UR5, UR5, URZ, UP0 ;  /* 0x000000ff05057287 */ /* 0x000fc40008000000 */
[----:B------:R-:W-:Y:S02]  /*23d0*/  UIADD3 UR14, UP0, UPT, UR26, 0x180, URZ ;  /* 0x000001801a0e7890 */ /* 0x000fe4000ff1e0ff */
[----:B------:R-:W-:Y:S01]  /*23e0*/  ULEA UR8, UR5, UR6, 0x3 ;  /* 0x0000000605087291 */ /* 0x000fe2000f8e18ff */
[----:B------:R-:W-:Y:S01]  /*23f0*/  LOP3.LUT R12, R12, UR9, RZ, 0x3c, !PT ;  /* 0x000000090c0c7c12 */ /* 0x000fe2000f8e3cff */
[----:B------:R-:W-:Y:S02]  /*2400*/  USHF.L.U32 UR18, UR7, 0x5, URZ ;  /* 0x0000000507127899 */ /* 0x000fe400080006ff */
[----:B------:R-:W-:Y:S01]  /*2410*/  ULOP3.LUT UR17, UR17, 0xfefffff8, URZ, 0xc0, !UPT ;  /* 0xfefffff811117892 */ /* 0x000fe2000f8ec0ff */
[----:B-1----:R-:W-:Y:S01]  /*2420*/  SHF.L.U32 R0, R12, 0x1f, RZ ;  /* 0x0000001f0c007819 */ /* 0x002fe200000006ff */
[----:B------:R-:W-:Y:S02]  /*2430*/  UIADD3 UR16, UPT, UPT, UR6, 0x8600, UR16 ;  /* 0x0000860006107890 */ /* 0x000fe4000fffe010 */
[----:B------:R-:W-:Y:S01]  /*2440*/  UIADD3.X UR23, UPT, UPT, URZ, UR27, URZ, UP1, !UPT ;  /* 0x0000001bff177290 */ /* 0x000fe20008ffe4ff */
[----:B------:R3:W4:Y:S01]  /*2450*/  SYNCS.PHASECHK.TRANS64.TRYWAIT P0, [UR8+0x100], R0 ;  /* 0x00010000ff0075a7 */ /* 0x0007220008001108 */
[----:B------:R-:W-:-:S02]  /*2460*/  ULEA UR8, UR4, UR6, 0xb ;  /* 0x0000000604087291 */ /* 0x000fc4000f8e58ff */
[----:B------:R-:W-:Y:S02]  /*2470*/  UPRMT UR4, URZ, 0x5410, UR21 ;  /* 0x00005410ff047896 */ /* 0x000fe40008000015 */
[----:B------:R-:W-:Y:S02]  /*2480*/  UIADD3 UR8, UPT, UPT, UR8, 0x28600, URZ ;  /* 0x0002860008087890 */ /* 0x000fe4000fffe0ff */
[----:B------:R-:W-:Y:S01]  /*2490*/  UIADD3.X UR15, UPT, UPT, URZ, UR27, URZ, UP0, !UPT ;  /* 0x0000001bff0f7290 */ /* 0x000fe200087fe4ff */
[----:B------:R-:W-:Y:S01]  /*24a0*/  UMOV UR30, 0x0 ;  /* 0x00000000001e7882 */ /* 0x000fe20000000000 */
[----:B------:R-:W-:Y:S01]  /*24b0*/  UMOV UR31, 0x10000000 ;  /* 0x10000000001f7882 */ /* 0x000fe20000000000 */
[----:B------:R-:W-:Y:S01]  /*24c0*/  UMOV UR19, UR35 ;  /* 0x0000002300137c82 */ /* 0x000fe20008000000 */
[----:B------:R-:W-:Y:S01]  /*24d0*/  UMOV UR20, UR36 ;  /* 0x0000002400147c82 */ /* 0x000fe20008000000 */
[----:B------:R-:W-:Y:S01]  /*24e0*/  UMOV UR12, UR36 ;  /* 0x00000024000c7c82 */ /* 0x000fe20008000000 */
[----:B------:R-:W-:Y:S01]  /*24f0*/  UMOV UR9, UR17 ;  /* 0x0000001100097c82 */ /* 0x000fe20008000000 */
[----:B------:R-:W-:Y:S01]  /*2500*/  UMOV UR10, UR18 ;  /* 0x00000012000a7c82 */ /* 0x000fe20008000000 */
[----:B------:R1:W-:Y:S01]  /*2510*/  UTMALDG.3D.MULTICAST.2CTA [UR16], [UR22], UR4, desc[UR30] ;  /* 0x00001e10160073b4 */ /* 0x0003e20008211804 */
[----:B------:R-:W-:-:S04]  /*2520*/  UIADD3 UR7, UPT, UPT, UR7, 0x1, URZ ;  /* 0x0000000107077890 */ /* 0x000fc8000fffe0ff */
[----:B------:R-:W-:Y:S01]  /*2530*/  UISETP.NE.AND UP0, UPT, UR7, UR13, UPT ;  /* 0x0000000d0700728c */ /* 0x000fe2000bf05270 */
[----:B------:R3:W-:Y:S01]  /*2540*/  UTMALDG.3D.2CTA [UR8], [UR14], desc[UR30] ;  /* 0x00001e080e0075b4 */ /* 0x0007e20008211000 */
[----:B-1----:R-:W-:-:S07]  /*2550*/  UMOV UR4, UR5 ;  /* 0x0000000500047c82 */ /* 0x002fce0008000000 */
[----:B---3--:R-:W-:Y:S05]  /*2560*/  BRA.U UP0, `(.L_x_39) ;  /* 0xfffffffd00447547 */ /* 0x008fea000b83ffff */
.L_x_33:
[C---:B------:R-:W-:Y:S01]  /*2570*/  LEA R3, R11.reuse, UR6, 0x3 ;  /* 0x000000060b037c11 */ /* 0x040fe2000f8e18ff */
[----:B------:R-:W-:Y:S01]  /*2580*/  NOP ;  /* 0x0000000000007918 */ /* 0x000fe20000000000 */
[----:B-1----:R-:W-:Y:S02]  /*2590*/  SHF.L.U32 R0, R10, 0x1f, RZ ;  /* 0x0000001f0a007819 */ /* 0x002fe400000006ff */
[----:B------:R-:W-:Y:S02]  /*25a0*/  LEA R5, R11, UR6, 0x4 ;  /* 0x000000060b057c11 */ /* 0x000fe4000f8e20ff */
[----:B--2-4-:R-:W1:Y:S02]  /*25b0*/  SYNCS.PHASECHK.TRANS64.TRYWAIT P0, [R3+URZ+0x230], R0 ;  /* 0x00023000030075a7 */ /* 0x014e6400080011ff */
[----:B-1----:R-:W-:Y:S05]  /*25c0*/  @!P0 BRA `(.L_x_40) ;  /* 0x0000007c00508947 */ /* 0x002fea0003800000 */
.L_x_155:
[----:B------:R-:W2:Y:S01]  /*25d0*/  LDS.128 R4, [R5+0x2c0] ;  /* 0x0002c00005047984 */ /* 0x000ea20000000c00 */
[----:B------:R-:W-:Y:S01]  /*25e0*/  UISETP.GE.AND UP0, UPT, UR42, 0x1, UPT ;  /* 0x000000012a00788c */ /* 0x000fe2000bf06270 */
[----:B------:R-:W-:Y:S01]  /*25f0*/  @!PT LDS RZ, [RZ] ;  /* 0x00000000fffff984 */ /* 0x000fe20000000800 */
[----:B------:R-:W-:Y:S01]  /*2600*/  @!PT LDS RZ, [RZ] ;  /* 0x00000000fffff984 */ /* 0x000fe20000000800 */
[----:B------:R-:W-:Y:S01]  /*2610*/  @!PT LDS RZ, [RZ] ;  /* 0x00000000fffff984 */ /* 0x000fe20000000800 */
[----:B------:R-:W-:Y:S01]  /*2620*/  @!PT LDS RZ, [RZ] ;  /* 0x00000000fffff984 */ /* 0x000fe20000000800 */
[----:B------:R3:W-:Y:S06]  /*2630*/  MEMBAR.ALL.CTA ;  /* 0x0000000000007992 */ /* 0x0007ec0000008000 */
[----:B---3--:R-:W3:Y:S01]  /*2640*/  FENCE.VIEW.ASYNC.S ;  /* 0x00000000000073c6 */ /* 0x008ee20000000000 */
[----:B--2---:R-:W-:-:S13]  /*2650*/  LOP3.LUT P0, RZ, R6, 0x1, RZ, 0xc0, !PT ;  /* 0x0000000106ff7812 */ /* 0x004fda000780c0ff */
[----:B---3--:R-:W-:Y:S01]  /*2660*/  VOTEU.ANY UP1, P0 ;  /* 0x0000000000ff7886 */ /* 0x008fe20000020100 */
[----:B------:R-:W-:-:S13]  /*2670*/  PLOP3.LUT P0, PT, PT, PT, UP1, 0x80, 0x8 ;  /* 0x000000000008781c */ /* 0x000fda0003f0f018 */
[----:B-1----:R-:W-:Y:S02]  /*2680*/  @P0 LOP3.LUT R0, R5, 0xffff, RZ, 0xc0, !PT ;  /* 0x0000ffff05000812 */ /* 0x002fe400078ec0ff */
[----:B------:R-:W-:Y:S02]  /*2690*/  @P0 MOV R2, R4 ;  /* 0x0000000400020202 */ /* 0x000fe40000000f00 */
[----:B------:R-:W-:Y:S01]  /*26a0*/  @P0 R2UR UR7, R0 ;  /* 0x00000000000702ca */ /* 0x000fe200000e0000 */
[----:B------:R-:W-:Y:S01]  /*26b0*/  VIADD R0, R3, 0x240 ;  /* 0x0000024003007836 */ /* 0x000fe20000000000 */
[----:B------:R-:W-:Y:S02]  /*26c0*/  @P0 SHF.R.U32.HI R4, RZ, 0x10, R5 ;  /* 0x00000010ff040819 */ /* 0x000fe40000011605 */
[----:B------:R-:W-:Y:S02]  /*26d0*/  @P0 R2UR UR8, R2 ;  /* 0x00000000020802ca */ /* 0x000fe400000e0000 */
[----:B------:R-:W-:-:S02]  /*26e0*/  PRMT R0, RZ, 0x654, R0 ;  /* 0x00000654ff007816 */ /* 0x000fc40000000000 */
[----:B------:R-:W-:Y:S02]  /*26f0*/  @P0 R2UR UR4, R4 ;  /* 0x00000000040402ca */ /* 0x000fe400000e0000 */
[----:B------:R1:W-:Y:S03]  /*2700*/  SYNCS.ARRIVE.TRANS64.RED.A1T0 RZ, [R0+URZ], RZ ;  /* 0x000000ff00ff79a7 */ /* 0x0003e600081004ff */
[----:B------:R-:W-:-:S04]  /*2710*/  @UP1 UMOV UR29, UR7 ;  /* 0x00000007001d1c82 */ /* 0x000fc80008000000 */
[----:B------:R-:W-:-:S04]  /*2720*/  @UP1 UMOV UR37, UR8 ;  /* 0x0000000800251c82 */ /* 0x000fc80008000000 */
[----:B------:R-:W-:Y:S01]  /*2730*/  @UP1 UMOV UR36, UR4 ;  /* 0x0000000400241c82 */ /* 0x000fe20008000000 */
[----:B------:R-:W-:Y:S05]  /*2740*/  BRA.U !UP0, `(.L_x_41) ;  /* 0x0000000108d47547 */ /* 0x000fea000b800000 */
[----:B------:R-:W2:Y:S01]  /*2750*/  LDCU.128 UR12, c[0x0][0xb10] ;  /* 0x00016200ff0c77ac */ /* 0x000ea20008000c00 */
[----:B------:R-:W3:Y:S01]  /*2760*/  LDCU UR30, c[0x0][0xb20] ;  /* 0x00016400ff1e77ac */ /* 0x000ee20008000800 */
[----:B------:R-:W4:Y:S01]  /*2770*/  LDCU UR20, c[0x0][0xb0c] ;  /* 0x00016180ff1477ac */ /* 0x000f220008000800 */
[----:B------:R-:W1:Y:S01]  /*2780*/  LDCU.64 UR10, c[0x0][0xb28] ;  /* 0x00016500ff0a77ac */ /* 0x000e620008000a00 */
[----:B------:R-:W-:Y:S02]  /*2790*/  UISETP.NE.AND UP3, UPT, UR42, 0x1, UPT ;  /* 0x000000012a00788c */ /* 0x000fe4000bf65270 */
[----:B--2---:R-:W-:Y:S02]  /*27a0*/  UIMAD.WIDE.U32 UR16, UR38, UR15, URZ ;  /* 0x0000000f261072a5 */ /* 0x004fe4000f8e00ff */
[----:B------:R-:W-:Y:S02]  /*27b0*/  UIMAD.WIDE.U32 UR8, UR39, UR12, URZ ;  /* 0x0000000c270872a5 */ /* 0x000fe4000f8e00ff */
[----:B------:R-:W-:-:S02]  /*27c0*/  UISETP.NE.AND UP0, UPT, UR14, 0x1, UPT ;  /* 0x000000010e00788c */ /* 0x000fc4000bf05270 */
[----:B------:R-:W-:Y:S01]  /*27d0*/  UIMAD.WIDE.U32 UR22, UR29, UR15, URZ ;  /* 0x0000000f1d1672a5 */ /* 0x000fe2000f8e00ff */
[----:B------:R-:W-:Y:S02]  /*27e0*/  UMOV UR16, UR17 ;  /* 0x0000001100107c82 */ /* 0x000fe40008000000 */
[----:B------:R-:W-:Y:S01]  /*27f0*/  UMOV UR8, UR9 ;  /* 0x0000000900087c82 */ /* 0x000fe20008000000 */
[----:B---3--:R-:W-:Y:S02]  /*2800*/  USHF.R.U32.HI UR16, URZ, UR30, UR16 ;  /* 0x0000001eff107299 */ /* 0x008fe40008011610 */
[----:B----4-:R-:W-:Y:S02]  /*2810*/  UISETP.NE.AND UP2, UPT, UR20, 0x1, UPT ;  /* 0x000000011400788c */ /* 0x010fe4000bf45270 */
[----:B------:R-:W-:Y:S02]  /*2820*/  USHF.R.U32.HI UR8, URZ, UR13, UR8 ;  /* 0x0000000dff087299 */ /* 0x000fe40008011608 */
[----:B------:R-:W-:-:S02]  /*2830*/  USEL UR7, UR38, UR16, !UP0 ;  /* 0x0000001026077287 */ /* 0x000fc4000c000000 */
[----:B------:R-:W-:Y:S02]  /*2840*/  USEL UR8, UR39, UR8, !UP2 ;  /* 0x0000000827087287 */ /* 0x000fe4000d000000 */
[----:B-1----:R-:W-:Y:S01]  /*2850*/  UIMAD.WIDE.U32 UR16, UR7, UR10, URZ ;  /* 0x0000000a071072a5 */ /* 0x002fe2000f8e00ff */
[----:B------:R-:W-:Y:S01]  /*2860*/  UMOV UR4, UR23 ;  /* 0x0000001700047c82 */ /* 0x000fe20008000000 */
[----:B------:R-:W-:Y:S02]  /*2870*/  UIMAD.WIDE.U32 UR18, UR37, UR12, URZ ;  /* 0x0000000c251272a5 */ /* 0x000fe4000f8e00ff */
[----:B------:R-:W-:-:S03]  /*2880*/  UIMAD.WIDE.U32 UR22, UR8, UR10, URZ ;  /* 0x0000000a081672a5 */ /* 0x000fc6000f8e00ff */
[----:B------:R-:W-:Y:S01]  /*2890*/  UMOV UR16, UR17 ;  /* 0x0000001100107c82 */ /* 0x000fe20008000000 */
[----:B------:R-:W-:Y:S02]  /*28a0*/  USHF.R.U32.HI UR4, URZ, UR30, UR4 ;  /* 0x0000001eff047299 */ /* 0x000fe40008011604 */
[----:B------:R-:W-:Y:S01]  /*28b0*/  @UP3 USHF.R.U32.HI UR7, URZ, UR11, UR16 ;  /* 0x0000000bff073299 */ /* 0x000fe20008011610 */
[----:B------:R-:W-:Y:S01]  /*28c0*/  UMOV UR18, UR19 ;  /* 0x0000001300127c82 */ /* 0x000fe20008000000 */
[----:B------:R-:W-:Y:S01]  /*28d0*/  UMOV UR22, UR23 ;  /* 0x0000001700167c82 */ /* 0x000fe20008000000 */
[----:B------:R-:W-:Y:S02]  /*28e0*/  USHF.R.U32.HI UR13, URZ, UR13, UR18 ;  /* 0x0000000dff0d7299 */ /* 0x000fe40008011612 */
[----:B------:R-:W-:Y:S02]  /*28f0*/  USEL UR4, UR29, UR4, !UP0 ;  /* 0x000000041d047287 */ /* 0x000fe4000c000000 */
[----:B------:R-:W-:-:S02]  /*2900*/  @UP3 USHF.R.U32.HI UR8, URZ, UR11, UR22 ;  /* 0x0000000bff083299 */ /* 0x000fc40008011616 */
[----:B------:R-:W-:Y:S02]  /*2910*/  UIMAD UR9, UR42, UR7, URZ ;  /* 0x000000072a0972a4 */ /* 0x000fe4000f8e02ff */
[----:B------:R-:W-:Y:S02]  /*2920*/  USEL UR7, UR37, UR13, !UP2 ;  /* 0x0000000d25077287 */ /* 0x000fe4000d000000 */
[----:B------:R-:W-:Y:S02]  /*2930*/  UIMAD UR12, UR42, UR8, URZ ;  /* 0x000000082a0c72a4 */ /* 0x000fe4000f8e02ff */
[----:B------:R-:W-:Y:S02]  /*2940*/  UISETP.GE.AND UP0, UPT, UR4, UR9, UPT ;  /* 0x000000090400728c */ /* 0x000fe4000bf06270 */
[----:B------:R-:W-:Y:S02]  /*2950*/  UIMAD.WIDE.U32 UR16, UR4, UR10, URZ ;  /* 0x0000000a041072a5 */ /* 0x000fe4000f8e00ff */
[----:B------:R-:W-:-:S02]  /*2960*/  UISETP.GE.OR UP0, UPT, UR7, UR12, UP0 ;  /* 0x0000000c0700728c */ /* 0x000fc40008706670 */
        /* <DEDUP_REMOVED lines=19> */
.L_x_41:
[----:B------:R-:W2:Y:S02]  /*2aa0*/  LDCU UR4, c[0x0][0xb30] ;  /* 0x00016600ff0477ac */ /* 0x000ea40008000800 */
[----:B--2---:R-:W-:-:S09]  /*2ab0*/  UISETP.NE.AND UP0, UPT, UR4, 0x1, UPT ;  /* 0x000000010400788c */ /* 0x004fd2000bf05270 */
[----:B------:R-:W-:Y:S05]  /*2ac0*/  BRA.U UP0, `(.L_x_42) ;  /* 0x0000000100447547 */ /* 0x000fea000b800000 */
[----:B------:R-:W2:Y:S01]  /*2ad0*/  LDCU.128 UR12, c[0x0][0xb10] ;  /* 0x00016200ff0c77ac */ /* 0x000ea20008000c00 */
[----:B------:R-:W3:Y:S01]  /*2ae0*/  LDCU UR16, c[0x0][0xb0c] ;  /* 0x00016180ff1077ac */ /* 0x000ee20008000800 */
[----:B------:R-:W4:Y:S01]  /*2af0*/  LDCU UR17, c[0x0][0xb20] ;  /* 0x00016400ff1177ac */ /* 0x000f220008000800 */
[----:B--2---:R-:W-:Y:S02]  /*2b00*/  UIMAD.WIDE.U32 UR10, UR37, UR12, URZ ;  /* 0x0000000c250a72a5 */ /* 0x004fe4000f8e00ff */
[----:B------:R-:W-:Y:S02]  /*2b10*/  UIMAD.WIDE.U32 UR8, UR29, UR15, URZ ;  /* 0x0000000f1d0872a5 */ /* 0x000fe4000f8e00ff */
[----:B---3--:R-:W-:Y:S02]  /*2b20*/  UISETP.NE.AND UP2, UPT, UR16, 0x1, UPT ;  /* 0x000000011000788c */ /* 0x008fe4000bf45270 */
[----:B------:R-:W-:Y:S01]  /*2b30*/  UISETP.NE.AND UP0, UPT, UR14, 0x1, UPT ;  /* 0x000000010e00788c */ /* 0x000fe2000bf05270 */
[----:B------:R-:W-:-:S02]  /*2b40*/  UMOV UR7, UR11 ;  /* 0x0000000b00077c82 */ /* 0x000fc40008000000 */
[----:B------:R-:W-:Y:S01]  /*2b50*/  UMOV UR4, UR9 ;  /* 0x0000000900047c82 */ /* 0x000fe20008000000 */
[----:B------:R-:W-:Y:S02]  /*2b60*/  USHF.R.U32.HI UR7, URZ, UR13, UR7 ;  /* 0x0000000dff077299 */ /* 0x000fe40008011607 */
[----:B----4-:R-:W-:Y:S02]  /*2b70*/  USHF.R.U32.HI UR4, URZ, UR17, UR4 ;  /* 0x00000011ff047299 */ /* 0x010fe40008011604 */
[----:B------:R-:W-:Y:S02]  /*2b80*/  USEL UR7, UR37, UR7, !UP2 ;  /* 0x0000000725077287 */ /* 0x000fe4000d000000 */
[----:B------:R-:W-:-:S04]  /*2b90*/  USEL UR4, UR29, UR4, !UP0 ;  /* 0x000000041d047287 */ /* 0x000fc8000c000000 */
[----:B------:R-:W-:Y:S02]  /*2ba0*/  UIADD3 UR8, UPT, UPT, UR7, -UR4, URZ ;  /* 0x8000000407087290 */ /* 0x000fe4000fffe0ff */
[----:B------:R-:W-:Y:S02]  /*2bb0*/  UIADD3 UR4, UPT, UPT, -UR7, UR4, URZ ;  /* 0x0000000407047290 */ /* 0x000fe4000fffe1ff */
[----:B------:R-:W-:Y:S02]  /*2bc0*/  UIMAD UR29, UR8, UR14, UR29 ;  /* 0x0000000e081d72a4 */ /* 0x000fe4000f8e021d */
[----:B------:R-:W-:-:S12]  /*2bd0*/  UIMAD UR37, UR4, UR16, UR37 ;  /* 0x00000010042572a4 */ /* 0x000fd8000f8e0225 */
.L_x_42:
[----:B------:R-:W-:Y:S01]  /*2be0*/  VIADD R11, R11, 0x1 ;  /* 0x000000010b0b7836 */ /* 0x000fe20000000000 */
[----:B------:R-:W-:Y:S01]  /*2bf0*/  R2UR UR4, R142 ;  /* 0x000000008e0472ca */ /* 0x000fe200000e0000 */
[----:B------:R-:W-:Y:S01]  /*2c00*/  UIADD3 UR20, UPT, UPT, UR29, UR63, URZ ;  /* 0x0000003f1d147290 */ /* 0x000fe2000fffe0ff */
[----:B------:R-:W-:Y:S02]  /*2c10*/  PLOP3.LUT P1, PT, PT, PT, PT, 0x80, 0x8 ;  /* 0x000000000008781c */ /* 0x000fe40003f2f070 */
[----:B------:R-:W-:-:S04]  /*2c20*/  ISETP.NE.AND P0, PT, R11, 0x2, PT ;  /* 0x000000020b00780c */ /* 0x000fc80003f05270 */
[----:B------:R-:W-:Y:S02]  /*2c30*/  SEL R3, RZ, 0x1, P0 ;  /* 0x00000001ff037807 */ /* 0x000fe40000000000 */
[----:B------:R-:W-:Y:S02]  /*2c40*/  SEL R11, R11, RZ, P0 ;  /* 0x000000ff0b0b7207 */ /* 0x000fe40000000000 */
[----:B------:R-:W-:Y:S01]  /*2c50*/  LOP3.LUT R10, R10, R3, RZ, 0x3c, !PT ;  /* 0x000000030a0a7212 */ /* 0x000fe200078e3cff */
[----:B------:R-:W-:Y:S01]  /*2c60*/  UIADD3 UR16, UPT, UPT, UR37, UR4, URZ ;  /* 0x0000000425107290 */ /* 0x000fe2000fffe0ff */
[----:B------:R-:W-:Y:S11]  /*2c70*/  BRA.U UP1, `(.L_x_43) ;  /* 0xfffffff101287547 */ /* 0x000ff6000b83ffff */
[----:B------:R-:W-:Y:S01]  /*2c80*/  UIADD3 UR7, UPT, UPT, UR6, 0x100, URZ ;  /* 0x0000010006077890 */ /* 0x000fe2000fffe0ff */
[----:B------:R-:W-:-:S03]  /*2c90*/  SHF.L.U32 R3, R12, 0x1f, RZ ;  /* 0x0000001f0c037819 */ /* 0x000fc600000006ff */
[----:B------:R-:W-:-:S09]  /*2ca0*/  ULEA UR4, UR5, UR7, 0x3 ;  /* 0x0000000705047291 */ /* 0x000fd2000f8e18ff */
[----:B------:R-:W2:Y:S02]  /*2cb0*/  SYNCS.PHASECHK.TRANS64.TRYWAIT P0, [UR4], R3 ;  /* 0x00000003ff0075a7 */ /* 0x000ea40008001104 */
[----:B--2---:R-:W-:Y:S05]  /*2cc0*/  @!P0 BRA `(.L_x_44) ;  /* 0x0000007400a48947 */ /* 0x004fea0003800000 */
.L_x_157:
[----:B------:R-:W-:-:S04]  /*2cd0*/  UIADD3 UR4, UPT, UPT, UR5, 0x1, URZ ;  /* 0x0000000105047890 */ /* 0x000fc8000fffe0ff */
[----:B------:R-:W-:-:S04]  /*2ce0*/  UISETP.NE.AND UP0, UPT, UR4, 0x20, UPT ;  /* 0x000000200400788c */ /* 0x000fc8000bf05270 */
[----:B------:R-:W-:Y:S02]  /*2cf0*/  USEL UR6, URZ, 0x1, UP0 ;  /* 0x00000001ff067887 */ /* 0x000fe40008000000 */
[----:B------:R-:W-:-:S04]  /*2d00*/  USEL UR4, UR4, URZ, UP0 ;  /* 0x000000ff04047287 */ /* 0x000fc80008000000 */
[----:B------:R-:W-:Y:S01]  /*2d10*/  ULEA UR5, UR4, UR7, 0x3 ;  /* 0x0000000704057291 */ /* 0x000fe2000f8e18ff */
[----:B------:R-:W-:-:S04]  /*2d20*/  LOP3.LUT R2, R12, UR6, RZ, 0x3c, !PT ;  /* 0x000000060c027c12 */ /* 0x000fc8000f8e3cff */
[----:B-1----:R-:W-:-:S04]  /*2d30*/  SHF.L.U32 R3, R2, 0x1f, RZ ;  /* 0x0000001f02037819 */ /* 0x002fc800000006ff */
[----:B------:R-:W1:Y:S02]  /*2d40*/  SYNCS.PHASECHK.TRANS64.TRYWAIT P0, [UR5], R3 ;  /* 0x00000003ff0075a7 */ /* 0x000e640008001105 */
[----:B-1----:R-:W-:Y:S05]  /*2d50*/  @!P0 BRA `(.L_x_45) ;  /* 0x0000007400988947 */ /* 0x002fea0003800000 */
.L_x_159:
        /* <DEDUP_REMOVED lines=9> */
.L_x_161:
        /* <DEDUP_REMOVED lines=9> */
.L_x_163:
        /* <DEDUP_REMOVED lines=9> */
.L_x_165:
        /* <DEDUP_REMOVED lines=9> */
.L_x_167:
        /* <DEDUP_REMOVED lines=9> */
.L_x_169:
        /* <DEDUP_REMOVED lines=9> */
.L_x_171:
        /* <DEDUP_REMOVED lines=9> */
.L_x_173:
        /* <DEDUP_REMOVED lines=9> */
.L_x_175:
        /* <DEDUP_REMOVED lines=9> */
.L_x_177:
        /* <DEDUP_REMOVED lines=9> */
.L_x_179:
        /* <DEDUP_REMOVED lines=9> */
.L_x_181:
        /* <DEDUP_REMOVED lines=9> */
.L_x_183:
        /* <DEDUP_REMOVED lines=9> */
.L_x_185:
        /* <DEDUP_REMOVED lines=9> */
.L_x_187:
        /* <DEDUP_REMOVED lines=9> */
.L_x_189:
        /* <DEDUP_REMOVED lines=9> */
.L_x_191:
        /* <DEDUP_REMOVED lines=9> */
.L_x_193:
        /* <DEDUP_REMOVED lines=9> */
.L_x_195:
        /* <DEDUP_REMOVED lines=9> */
.L_x_197:
        /* <DEDUP_REMOVED lines=9> */
.L_x_199:
        /* <DEDUP_REMOVED lines=9> */
.L_x_201:
        /* <DEDUP_REMOVED lines=9> */
.L_x_203:
        /* <DEDUP_REMOVED lines=9> */
.L_x_205:
        /* <DEDUP_REMOVED lines=9> */
.L_x_207:
        /* <DEDUP_REMOVED lines=9> */
.L_x_209:
        /* <DEDUP_REMOVED lines=9> */
.L_x_211:
        /* <DEDUP_REMOVED lines=9> */
.L_x_213:
        /* <DEDUP_REMOVED lines=9> */
.L_x_215:
        /* <DEDUP_REMOVED lines=9> */
.L_x_217:
[----:B------:R-:W-:-:S04]  /*3db0*/  UIADD3 UR4, UPT, UPT, UR4, 0x1, URZ ;  /* 0x0000000104047890 */ /* 0x000fc8000fffe0ff */
[----:B------:R-:W-:-:S04]  /*3dc0*/  UISETP.NE.AND UP0, UPT, UR4, 0x20, UPT ;  /* 0x000000200400788c */ /* 0x000fc8000bf05270 */
[----:B------:R-:W-:Y:S02]  /*3dd0*/  USEL UR5, URZ, 0x1, UP0 ;  /* 0x00000001ff057887 */ /* 0x000fe40008000000 */
[----:B------:R-:W-:-:S04]  /*3de0*/  USEL UR4, UR4, URZ, UP0 ;  /* 0x000000ff04047287 */ /* 0x000fc80008000000 */
[----:B------:R-:W-:Y:S01]  /*3df0*/  ULEA UR4, UR4, UR7, 0x3 ;  /* 0x0000000704047291 */ /* 0x000fe2000f8e18ff */
[----:B-1----:R-:W-:-:S04]  /*3e00*/  LOP3.LUT R3, R2, UR5, RZ, 0x3c, !PT ;  /* 0x0000000502037c12 */ /* 0x002fc8000f8e3cff */
[----:B------:R-:W-:Y:S01]  /*3e10*/  SHF.L.U32 R3, R3, 0x1f, RZ ;  /* 0x0000001f03037819 */ /* 0x000fe200000006ff */
[----:B------:R-:W-:-:S07]  /*3e20*/  IMAD.U32 R0, RZ, RZ, UR4 ;  /* 0x00000004ff007e24 */ /* 0x000fce000f8e00ff */
.L_x_75:
[----:B-1----:R1:W2:Y:S02]  /*3e30*/  SYNCS.PHASECHK.TRANS64.TRYWAIT P0, [R0+URZ], R3 ;  /* 0x00000003000075a7 */ /* 0x0022a400080011ff */
[----:B--2---:R-:W-:Y:S05]  /*3e40*/  @!P0 NANOSLEEP.SYNCS 0x989680 ;  /* 0x009896800000895d */ /* 0x004fea0003900000 */
[----:B------:R-:W2:Y:S02]  /*3e50*/  @!P0 SYNCS.PHASECHK.TRANS64 P0, [R0+URZ], R3 ;  /* 0x00000003000085a7 */ /* 0x000ea400080010ff */
[----:B--2---:R-:W-:Y:S05]  /*3e60*/  @P0 EXIT ;  /* 0x000000000000094d */ /* 0x004fea0003800000 */
[----:B------:R-:W-:Y:S05]  /*3e70*/  BRA `(.L_x_75) ;  /* 0xfffffffc00ec7947 */ /* 0x000fea000383ffff */
.L_x_23:
[----:B------:R-:W-:-:S04]  /*3e80*/  UISETP.NE.AND UP0, UPT, UR46, URZ, UPT ;  /* 0x000000ff2e00728c */ /* 0x000fc8000bf05270 */
[----:B------:R-:W-:-:S09]  /*3e90*/  UISETP.NE.OR UP0, UPT, UR18, 0x1, UP0 ;  /* 0x000000011200788c */ /* 0x000fd20008705670 */
[----:B------:R-:W-:Y:S05]  /*3ea0*/  BRA.U UP0, `(.L_x_76) ;  /* 0x0000000500487547 */ /* 0x000fea000b800000 */
[----:B------:R-:W-:Y:S01]  /*3eb0*/  ISETP.GE.U32.AND P2, PT, R0, 0x4, PT ;  /* 0x000000040000780c */ /* 0x000fe20003f46070 */
[----:B------:R-:W-:Y:S01]  /*3ec0*/  IMAD.MOV.U32 R12, RZ, RZ, 0x1 ;  /* 0x00000001ff0c7424 */ /* 0x000fe200078e00ff */
[----:B------:R-:W-:Y:S02]  /*3ed0*/  CS2R R10, SRZ ;  /* 0x00000000000a7805 */ /* 0x000fe4000001ff00 */
[----:B------:R-:W-:Y:S01]  /*3ee0*/  CS2R R8, SRZ ;  /* 0x0000000000087805 */ /* 0x000fe2000001ff00 */
[----:B------:R-:W-:Y:S01]  /*3ef0*/  UMOV UR6, 0x400 ;  /* 0x0000040000067882 */ /* 0x000fe20000000000 */
[----:B------:R-:W-:Y:S01]  /*3f00*/  UMOV UR5, URZ ;  /* 0x000000ff00057c82 */ /* 0x000fe20008000000 */
[----:B------:R-:W-:-:S12]  /*3f10*/  ULEA UR6, UR46, UR6, 0x18 ;  /* 0x000000062e067291 */ /* 0x000fd8000f8ec0ff */
.L_x_80:
[----:B------:R-:W-:Y:S02]  /*3f20*/  LEA R2, R8, UR6, 0x3 ;  /* 0x0000000608027c11 */ /* 0x000fe4000f8e18ff */
[----:B------:R-:W-:-:S03]  /*3f30*/  SHF.L.U32 R5, R9, 0x1f, RZ ;  /* 0x0000001f09057819 */ /* 0x000fc600000006ff */
[----:B------:R-:W-:Y:S01]  /*3f40*/  VIADD R4, R2, 0x2a0 ;  /* 0x000002a002047836 */ /* 0x000fe20000000000 */
[----:B------:R-:W1:Y:S02]  /*3f50*/  SYNCS.PHASECHK.TRANS64.TRYWAIT P0, [R2+URZ+0x290], R5 ;  /* 0x00029005020075a7 */ /* 0x000e6400080011ff */
[----:B-1----:R-:W-:Y:S05]  /*3f60*/  @!P0 BRA `(.L_x_77) ;  /* 0x0000006c00e48947 */ /* 0x002fea0003800000 */
.L_x_218:
[----:B------:R-:W-:Y:S01]  /*3f70*/  ULEA UR4, UR5, UR6, 0x3 ;  /* 0x0000000605047291 */ /* 0x000fe2000f8e18ff */
[----:B------:R-:W-:Y:S02]  /*3f80*/  PRMT R4, RZ, 0x654, R4 ;  /* 0x00000654ff047816 */ /* 0x000fe40000000004 */
[----:B-1----:R-:W-:Y:S01]  /*3f90*/  SHF.L.U32 R5, R12, 0x1f, RZ ;  /* 0x0000001f0c057819 */ /* 0x002fe200000006ff */
[----:B------:R-:W-:Y:S01]  /*3fa0*/  UIADD3 UR7, UPT, UPT, UR4, 0x230, URZ ;  /* 0x0000023004077890 */ /* 0x000fe2000fffe0ff */
[----:B------:R1:W-:Y:S05]  /*3fb0*/  SYNCS.ARRIVE.TRANS64.RED.A1T0 RZ, [R4+URZ], RZ ;  /* 0x000000ff04ff79a7 */ /* 0x0003ea00081004ff */
[----:B------:R-:W-:Y:S01]  /*3fc0*/  IMAD.U32 R7, RZ, RZ, UR7 ;  /* 0x00000007ff077e24 */ /* 0x000fe2000f8e00ff */
[----:B------:R-:W2:Y:S04]  /*3fd0*/  SYNCS.PHASECHK.TRANS64.TRYWAIT P0, [UR4+0x240], R5 ;  /* 0x00024005ff0075a7 */ /* 0x000ea80008001104 */
[----:B------:R-:W-:Y:S01]  /*3fe0*/  PRMT R6, R0, 0x654, R7 ;  /* 0x0000065400067816 */ /* 0x000fe20000000007 */
[----:B-1----:R-:W-:Y:S01]  /*3ff0*/  @!P2 IMAD.MOV.U32 R4, RZ, RZ, 0x10 ;  /* 0x00000010ff04a424 */ /* 0x002fe200078e00ff */
[----:B--2---:R-:W-:Y:S06]  /*4000*/  @!P0 BRA `(.L_x_78) ;  /* 0x0000006c00d08947 */ /* 0x004fec0003800000 */
.L_x_220:
[----:B------:R-:W-:Y:S01]  /*4010*/  ULEA UR8, UR5, UR6, 0x4 ;  /* 0x0000000605087291 */ /* 0x000fe2000f8e20ff */
[----:B------:R-:W-:Y:S01]  /*4020*/  SEL R3, R6, R3, !P2 ;  /* 0x0000000306037207 */ /* 0x000fe20005000000 */
[----:B------:R-:W-:Y:S01]  /*4030*/  UIADD3 UR9, UPT, UPT, UR4, 0x230, URZ ;  /* 0x0000023004097890 */ /* 0x000fe2000fffe0ff */
[----:B-1----:R-:W-:Y:S01]  /*4040*/  LEA R2, R11, UR6, 0x3 ;  /* 0x000000060b027c11 */ /* 0x002fe2000f8e18ff */
[----:B------:R-:W-:Y:S01]  /*4050*/  UIADD3 UR8, UPT, UPT, UR8, 0x2c0, URZ ;  /* 0x000002c008087890 */ /* 0x000fe2000fffe0ff */
[----:B------:R-:W-:Y:S01]  /*4060*/  SHF.L.U32 R5, R10, 0x1f, RZ ;  /* 0x0000001f0a057819 */ /* 0x000fe200000006ff */
[----:B------:R1:W-:Y:S01]  /*4070*/  @!P2 SYNCS.ARRIVE.TRANS64.RED RZ, [R3+URZ], R4 ;  /* 0x0000000403ffa9a7 */ /* 0x0003e200080004ff */
[----:B------:R-:W-:Y:S01]  /*4080*/  UIADD3 UR4, UPT, UPT, UR5, 0x1, URZ ;  /* 0x0000000105047890 */ /* 0x000fe2000fffe0ff */
[----:B------:R-:W-:-:S03]  /*4090*/  VIADD R8, R8, 0x1 ;  /* 0x0000000108087836 */ /* 0x000fc60000000000 */
[----:B------:R-:W-:Y:S02]  /*40a0*/  UISETP.NE.AND UP0, UPT, UR4, 0x2, UPT ;  /* 0x000000020400788c */ /* 0x000fe4000bf05270 */
[----:B------:R-:W-:Y:S06]  /*40b0*/  UGETNEXTWORKID.BROADCAST [UR8], [UR9] ;  /* 0x00000000080073ca */ /* 0x000fec0008000100 */
[----:B------:R-:W-:Y:S01]  /*40c0*/  USEL UR7, URZ, 0x1, UP0 ;  /* 0x00000001ff077887 */ /* 0x000fe20008000000 */
[----:B------:R-:W-:Y:S01]  /*40d0*/  ISETP.NE.AND P0, PT, R8, 0x2, PT ;  /* 0x000000020800780c */ /* 0x000fe20003f05270 */
[----:B------:R-:W-:Y:S01]  /*40e0*/  USEL UR5, UR4, URZ, UP0 ;  /* 0x000000ff04057287 */ /* 0x000fe20008000000 */
[----:B------:R-:W2:Y:S03]  /*40f0*/  SYNCS.PHASECHK.TRANS64.TRYWAIT P1, [R2+URZ+0x230], R5 ;  /* 0x00023005020075a7 */ /* 0x000ea600080211ff */
[----:B------:R-:W-:Y:S01]  /*4100*/  LOP3.LUT R12, R12, UR7, RZ, 0x3c, !PT ;  /* 0x000000070c0c7c12 */ /* 0x000fe2000f8e3cff */
[----:B-12---:R-:W-:Y:S07]  /*4110*/  @!P1 BRA `(.L_x_79) ;  /* 0x0000006c00a49947 */ /* 0x006fee0003800000 */
.L_x_221:
[C---:B------:R-:W-:Y:S01]  /*4120*/  LEA R4, R11.reuse, UR6, 0x4 ;  /* 0x000000060b047c11 */ /* 0x040fe2000f8e20ff */
[----:B-1----:R-:W-:Y:S01]  /*4130*/  VIADD R2, R2, 0x240 ;  /* 0x0000024002027836 */ /* 0x002fe20000000000 */
[----:B------:R-:W-:Y:S01]  /*4140*/  SEL R8, R8, RZ, P0 ;  /* 0x000000ff08087207 */ /* 0x000fe20000000000 */
[----:B------:R-:W-:-:S03]  /*4150*/  VIADD R11, R11, 0x1 ;  /* 0x000000010b0b7836 */ /* 0x000fc60000000000 */
[----:B------:R-:W1:Y:S01]  /*4160*/  LDS.128 R4, [R4+0x2c0] ;  /* 0x0002c00004047984 */ /* 0x000e620000000c00 */
[----:B------:R-:W-:Y:S02]  /*4170*/  PRMT R2, RZ, 0x654, R2 ;  /* 0x00000654ff027816 */ /* 0x000fe40000000002 */
[C---:B------:R-:W-:Y:S01]  /*4180*/  ISETP.NE.AND P1, PT, R11.reuse, 0x2, PT ;  /* 0x000000020b00780c */ /* 0x040fe20003f25270 */
[----:B------:R-:W-:Y:S01]  /*4190*/  @!PT LDS RZ, [RZ] ;  /* 0x00000000fffff984 */ /* 0x000fe20000000800 */
[----:B------:R-:W-:Y:S01]  /*41a0*/  @!PT LDS RZ, [RZ] ;  /* 0x00000000fffff984 */ /* 0x000fe20000000800 */
[----:B------:R-:W-:Y:S01]  /*41b0*/  @!PT LDS RZ, [RZ] ;  /* 0x00000000fffff984 */ /* 0x000fe20000000800 */
[----:B------:R-:W-:Y:S01]  /*41c0*/  @!PT LDS RZ, [RZ] ;  /* 0x00000000fffff984 */ /* 0x000fe20000000800 */
[----:B------:R2:W-:Y:S06]  /*41d0*/  MEMBAR.ALL.CTA ;  /* 0x0000000000007992 */ /* 0x0005ec0000008000 */
[----:B--2---:R-:W2:Y:S01]  /*41e0*/  FENCE.VIEW.ASYNC.S ;  /* 0x00000000000073c6 */ /* 0x004ea20000000000 */
[----:B------:R-:W-:Y:S01]  /*41f0*/  SEL R11, R11, RZ, P1 ;  /* 0x000000ff0b0b7207 */ /* 0x000fe20000800000 */
[----:B--2---:R2:W-:Y:S01]  /*4200*/  SYNCS.ARRIVE.TRANS64.RED.A1T0 RZ, [R2+URZ], RZ ;  /* 0x000000ff02ff79a7 */ /* 0x0045e200081004ff */
[----:B-1----:R-:W-:-:S02]  /*4210*/  LOP3.LUT P3, RZ, R6, 0x1, RZ, 0xc0, !PT ;  /* 0x0000000106ff7812 */ /* 0x002fc4000786c0ff */
[----:B------:R-:W-:-:S04]  /*4220*/  SEL R5, RZ, 0x1, P1 ;  /* 0x00000001ff057807 */ /* 0x000fc80000800000 */
[----:B------:R-:W-:Y:S02]  /*4230*/  LOP3.LUT R10, R10, R5, RZ, 0x3c, !PT ;  /* 0x000000050a0a7212 */ /* 0x000fe400078e3cff */
[----:B--2---:R-:W-:-:S04]  /*4240*/  SEL R2, RZ, 0x1, P0 ;  /* 0x00000001ff027807 */ /* 0x004fc80000000000 */
[----:B------:R-:W-:Y:S01]  /*4250*/  LOP3.LUT R9, R9, R2, RZ, 0x3c, !PT ;  /* 0x0000000209097212 */ /* 0x000fe200078e3cff */
[----:B------:R-:W-:Y:S06]  /*4260*/  @P3 BRA `(.L_x_80) ;  /* 0xfffffffc002c3947 */ /* 0x000fec000383ffff */
[----:B------:R-:W-:Y:S01]  /*4270*/  ULEA UR4, UR5, UR6, 0x3 ;  /* 0x0000000605047291 */ /* 0x000fe2000f8e18ff */
[----:B------:R-:W-:-:S08]  /*4280*/  SHF.L.U32 R3, R12, 0x1f, RZ ;  /* 0x0000001f0c037819 */ /* 0x000fd000000006ff */
[----:B------:R-:W1:Y:S02]  /*4290*/  SYNCS.PHASECHK.TRANS64 P0, [UR4+0x240], R3 ;  /* 0x00024003ff0075a7 */ /* 0x000e640008001004 */
[----:B-1----:R-:W-:Y:S05]  /*42a0*/  @P0 BRA `(.L_x_81) ;  /* 0x0000000000080947 */ /* 0x002fea0003800000 */
[----:B------:R-:W1:Y:S02]  /*42b0*/  SYNCS.PHASECHK.TRANS64.TRYWAIT P0, [UR4+0x240], R3 ;  /* 0x00024003ff0075a7 */ /* 0x000e640008001104 */
[----:B-1----:R-:W-:Y:S05]  /*42c0*/  @!P0 BRA `(.L_x_82) ;  /* 0x0000006c004c8947 */ /* 0x002fea0003800000 */
.L_x_81:
[----:B------:R-:W-:-:S04]  /*42d0*/  UIADD3 UR7, UPT, UPT, UR5, 0x1, URZ ;  /* 0x0000000105077890 */ /* 0x000fc8000fffe0ff */
[----:B------:R-:W-:-:S04]  /*42e0*/  UISETP.NE.AND UP0, UPT, UR7, 0x2, UPT ;  /* 0x000000020700788c */ /* 0x000fc8000bf05270 */
[----:B------:R-:W-:Y:S02]  /*42f0*/  USEL UR8, URZ, 0x1, UP0 ;  /* 0x00000001ff087887 */ /* 0x000fe40008000000 */
[----:B------:R-:W-:-:S04]  /*4300*/  USEL UR7, UR7, URZ, UP0 ;  /* 0x000000ff07077287 */ /* 0x000fc80008000000 */
[----:B------:R-:W-:Y:S01]  /*4310*/  ULEA UR7, UR7, UR6, 0x3 ;  /* 0x0000000607077291 */ /* 0x000fe2000f8e18ff */
[----:B-1----:R-:W-:-:S04]  /*4320*/  LOP3.LUT R3, R12, UR8, RZ, 0x3c, !PT ;  /* 0x000000080c037c12 */ /* 0x002fc8000f8e3cff */
[----:B------:R-:W-:-:S04]  /*4330*/  SHF.L.U32 R0, R3, 0x1f, RZ ;  /* 0x0000001f03007819 */ /* 0x000fc800000006ff */
[----:B------:R-:W1:Y:S02]  /*4340*/  SYNCS.PHASECHK.TRANS64 P0, [UR7+0x240], R0 ;  /* 0x00024000ff0075a7 */ /* 0x000e640008001007 */
[----:B-1----:R-:W-:Y:S05]  /*4350*/  @P0 EXIT ;  /* 0x000000000000094d */ /* 0x002fea0003800000 */
[----:B------:R-:W-:Y:S02]  /*4360*/  SHF.L.U32 R3, R3, 0x1f, RZ ;  /* 0x0000001f03037819 */ /* 0x000fe400000006ff */
[----:B------:R-:W-:-:S07]  /*4370*/  MOV R0, UR7 ;  /* 0x0000000700007c02 */ /* 0x000fce0008000f00 */
.L_x_83:
[----:B-1----:R1:W2:Y:S02]  /*4380*/  SYNCS.PHASECHK.TRANS64.TRYWAIT P0, [R0+URZ+0x240], R3 ;  /* 0x00024003000075a7 */ /* 0x0022a400080011ff */
[----:B--2---:R-:W-:Y:S05]  /*4390*/  @!P0 NANOSLEEP.SYNCS 0x989680 ;  /* 0x009896800000895d */ /* 0x004fea0003900000 */
[----:B------:R-:W2:Y:S02]  /*43a0*/  @!P0 SYNCS.PHASECHK.TRANS64 P0, [R0+URZ+0x240], R3 ;  /* 0x00024003000085a7 */ /* 0x000ea400080010ff */
[----:B--2---:R-:W-:Y:S05]  /*43b0*/  @P0 EXIT ;  /* 0x000000000000094d */ /* 0x004fea0003800000 */
[----:B------:R-:W-:Y:S05]  /*43c0*/  BRA `(.L_x_83) ;  /* 0xfffffffc00ec7947 */ /* 0x000fea000383ffff */
.L_x_76:
[----:B------:R-:W-:Y:S05]  /*43d0*/  BRA.U UP4, `(.L_x_84) ;  /* 0x0000001104847547 */ /* 0x000fea000b800000 */
[----:B------:R-:W-:Y:S01]  /*43e0*/  UMOV UR4, 0x40 ;  /* 0x0000004000047882 */ /* 0x000fe20000000000 */
[----:B------:R-:W-:Y:S01]  /*43f0*/  NOP ;  /* 0x0000000000007918 */ /* 0x000fe20000000000 */
[----:B------:R-:W-:Y:S01]  /*4400*/  ULEA UR5, UR46, UR4, 0x18 ;  /* 0x000000042e057291 */ /* 0x000fe2000f8ec0ff */
[----:B------:R-:W-:Y:S02]  /*4410*/  UMOV UR6, 0x400 ;  /* 0x0000040000067882 */ /* 0x000fe40000000000 */
[----:B------:R-:W-:-:S06]  /*4420*/  ULEA UR6, UR46, UR6, 0x18 ;  /* 0x000000062e067291 */ /* 0x000fcc000f8ec0ff */
[----:B------:R-:W1:Y:S02]  /*4430*/  LDS.U8 R0, [UR5+0x1c] ;  /* 0x00001c05ff007984 */ /* 0x000e640008000000 */
[----:B-1----:R-:W-:-:S13]  /*4440*/  ISETP.NE.AND P0, PT, R0, RZ, PT ;  /* 0x000000ff0000720c */ /* 0x002fda0003f05270 */
[----:B------:R-:W-:Y:S05]  /*4450*/  @P0 BRA `(.L_x_85) ;  /* 0x0000000400080947 */ /* 0x000fea0003800000 */
[----:B------:R-:W-:Y:S02]  /*4460*/  UISETP.NE.U32.AND UP1, UPT, UR28, 0x1, UPT ;  /* 0x000000011c00788c */ /* 0x000fe4000bf25070 */
[----:B------:R-:W-:-:S07]  /*4470*/  UIADD3 UR7, UPT, UPT, UR5, 0x8, URZ ;  /* 0x0000000805077890 */ /* 0x000fce000fffe0ff */
[----:B------:R-:W-:Y:S05]  /*4480*/  BRA.U !UP1, `(.L_x_86) ;  /* 0x00000001099c7547 */ /* 0x000fea000b800000 */
[----:B------:R-:W-:Y:S01]  /*4490*/  ELECT P0, URZ, PT ;  /* 0x0000000000ff782f */ /* 0x000fe20003800000 */
[----:B------:R-:W-:-:S12]  /*44a0*/  BSSY B0, `(.L_x_86) ;  /* 0x0000025000007945 */ /* 0x000fd80003800000 */
[----:B------:R-:W-:Y:S05]  /*44b0*/  @!P0 BRA `(.L_x_87) ;  /* 0x00000000008c8947 */ /* 0x000fea0003800000 */
[----:B------:R-:W-:-:S05]  /*44c0*/  UMOV UR4, 0x10 ;  /* 0x0000001000047882 */ /* 0x000fca0000000000 */
[----:B------:R-:W-:Y:S04]  /*44d0*/  DEPBAR.LE SB1, 0x36 ;  /* 0x00009d800000791a */ /* 0x000fe80000000000 */
[----:B------:R-:W1:Y:S02]  /*44e0*/  UTCATOMSWS.2CTA.FIND_AND_SET.ALIGN UP0, UR4, UR4 ;  /* 0x00000004000475e3 */ /* 0x000e640008200800 */
[----:B-1----:R-:W-:Y:S01]  /*44f0*/  MOV R11, UR4 ;  /* 0x00000004000b7c02 */ /* 0x002fe20008000f00 */
[----:B------:R-:W-:Y:S06]  /*4500*/  BRA.U UP0, `(.L_x_88) ;  /* 0x0000000100187547 */ /* 0x000fec000b800000 */
.L_x_89:
[----:B------:R-:W-:Y:S05]  /*4510*/  NANOSLEEP 0x64 ;  /* 0x000000640000795d */ /* 0x000fea0003800000 */
[----:B------:R-:W-:-:S05]  /*4520*/  UMOV UR4, 0x10 ;  /* 0x0000001000047882 */ /* 0x000fca0000000000 */
[----:B------:R-:W-:Y:S04]  /*4530*/  DEPBAR.LE SB1, 0x36 ;  /* 0x00009d800000791a */ /* 0x000fe80000000000 */
[----:B------:R-:W1:Y:S02]  /*4540*/  UTCATOMSWS.2CTA.FIND_AND_SET.ALIGN UP0, UR4, UR4 ;  /* 0x00000004000475e3 */ /* 0x000e640008200800 */
[----:B-1----:R-:W-:Y:S01]  /*4550*/  MOV R11, UR4 ;  /* 0x00000004000b7c02 */ /* 0x002fe20008000f00 */
[----:B------:R-:W-:Y:S05]  /*4560*/  BRA.U !UP0, `(.L_x_89) ;  /* 0xfffffffd08e87547 */ /* 0x000fea000b83ffff */
.L_x_88:
[----:B------:R-:W1:Y:S01]  /*4570*/  LDS R7, [UR5+0x10] ;  /* 0x00001005ff077984 */ /* 0x000e620008000800 */
[----:B------:R-:W-:Y:S01]  /*4580*/  IMAD.U32 R5, RZ, RZ, UR6 ;  /* 0x00000006ff057e24 */ /* 0x000fe2000f8e00ff */
[----:B------:R-:W-:-:S03]  /*4590*/  MOV R4, UR29 ;  /* 0x0000001d00047c02 */ /* 0x000fc60008000f00 */
[----:B------:R-:W-:Y:S01]  /*45a0*/  VIADD R5, R5, 0x2e0 ;  /* 0x000002e005057836 */ /* 0x000fe20000000000 */
[----:B-1----:R-:W-:-:S04]  /*45b0*/  SHF.L.U32 R7, R7, 0x1f, RZ ;  /* 0x0000001f07077819 */ /* 0x002fc800000006ff */
[----:B------:R-:W1:Y:S02]  /*45c0*/  SYNCS.PHASECHK.TRANS64.TRYWAIT P0, [UR5+0x8], R7 ;  /* 0x00000807ff0075a7 */ /* 0x000e640008001105 */
[----:B-1----:R-:W-:Y:S05]  /*45d0*/  @P0 BRA `(.L_x_90) ;  /* 0x0000000000080947 */ /* 0x002fea0003800000 */
[----:B------:R-:W1:Y:S02]  /*45e0*/  SYNCS.PHASECHK.TRANS64.TRYWAIT P0, [UR5+0x8], R7 ;  /* 0x00000807ff0075a7 */ /* 0x000e640008001105 */
[----:B-1----:R-:W-:Y:S05]  /*45f0*/  @!P0 BRA `(.L_x_91) ;  /* 0x0000006800988947 */ /* 0x002fea0003800000 */
.L_x_90:
[----:B-1----:R-:W-:Y:S01]  /*4600*/  HFMA2 R0, -RZ, RZ, 0, 5.9604644775390625e-08 ;  /* 0x00000001ff007431 */ /* 0x002fe200000001ff */
[----:B------:R-:W-:Y:S01]  /*4610*/  UPRMT UR4, UR29, 0x654, UR7 ;  /* 0x000006541d047896 */ /* 0x000fe20008000007 */
[----:B------:R-:W-:Y:S01]  /*4620*/  IMAD.MOV.U32 R8, RZ, RZ, 0xffff ;  /* 0x0000ffffff087424 */ /* 0x000fe200078e00ff */
[----:B------:R-:W-:Y:S01]  /*4630*/  PRMT R4, R4, 0x654, R5 ;  /* 0x0000065404047816 */ /* 0x000fe20000000005 */
[----:B------:R-:W-:Y:S02]  /*4640*/  IMAD.MOV.U32 R6, RZ, RZ, 0x4 ;  /* 0x00000004ff067424 */ /* 0x000fe400078e00ff */
[----:B------:R-:W-:Y:S01]  /*4650*/  IMAD.SHL.U32 R9, R11, 0x20, RZ ;  /* 0x000000200b097824 */ /* 0x000fe200078e00ff */
[----:B------:R-:W-:Y:S02]  /*4660*/  MOV R5, UR4 ;  /* 0x0000000400057c02 */ /* 0x000fe40008000f00 */
[-C--:B------:R-:W-:Y:S01]  /*4670*/  SHF.L.U32 R8, R8, R11.reuse, RZ ;  /* 0x0000000b08087219 */ /* 0x080fe200000006ff */
[----:B------:R1:W-:Y:S01]  /*4680*/  SYNCS.ARRIVE.TRANS64.RED RZ, [UR4], R6 ;  /* 0x00000006ffff79a7 */ /* 0x0003e20008000404 */
[----:B------:R-:W-:Y:S01]  /*4690*/  SHF.L.U32 R7, R0, R11, RZ ;  /* 0x0000000b00077219 */ /* 0x000fe200000006ff */
[----:B------:R1:W-:Y:S04]  /*46a0*/  STS [UR6+0x2e0], R9 ;  /* 0x0002e009ff007988 */ /* 0x0003e80008000806 */
[----:B------:R1:W-:Y:S04]  /*46b0*/  STAS [R4.64], R11 ;  /* 0x0000000b04007dbd */ /* 0x0003e8000c0008ff */
[----:B------:R1:W-:Y:S04]  /*46c0*/  ATOMS.OR RZ, [UR5+0x14], R8 ;  /* 0x00001408ffff798c */ /* 0x0003e8000b000005 */
[----:B------:R1:W-:Y:S04]  /*46d0*/  ATOMS.OR RZ, [UR5+0x18], R7 ;  /* 0x00001807ffff798c */ /* 0x0003e8000b000005 */
[----:B------:R1:W-:Y:S02]  /*46e0*/  ATOMS.XOR RZ, [UR5+0x10], R0 ;  /* 0x00001000ffff798c */ /* 0x0003e4000b800005 */
.L_x_87:
[----:B------:R-:W-:Y:S05]  /*46f0*/  BSYNC B0 ;  /* 0x0000000000007941 */ /* 0x000fea0003800000 */
.L_x_86:
[----:B------:R-:W-:Y:S05]  /*4700*/  BRA.U UP1, `(.L_x_92) ;  /* 0x00000001016c7547 */ /* 0x000fea000b800000 */
[----:B------:R-:W-:-:S03]  /*4710*/  UMOV UR4, 0xffffffff ;  /* 0xffffffff00047882 */ /* 0x000fc60000000000 */
[----:B------:R-:W-:Y:S05]  /*4720*/  BRA.DIV UR4, `(.L_x_93) ;  /* 0x0000006a04647947 */ /* 0x000fea000b800000 */
[----:B------:R-:W-:-:S13]  /*4730*/  ELECT P0, URZ, PT ;  /* 0x0000000000ff782f */ /* 0x000fda0003800000 */
.L_x_225:
[----:B------:R-:W-:Y:S05]  /*4740*/  @!P0 BRA `(.L_x_92) ;  /* 0x00000000005c8947 */ /* 0x000fea0003800000 */
[----:B-1----:R-:W1:Y:S02]  /*4750*/  LDS R5, [UR5+0x10] ;  /* 0x00001005ff057984 */ /* 0x002e640008000800 */
[----:B-1----:R-:W-:-:S04]  /*4760*/  SHF.L.U32 R5, R5, 0x1f, RZ ;  /* 0x0000001f05057819 */ /* 0x002fc800000006ff */
[----:B------:R-:W1:Y:S02]  /*4770*/  SYNCS.PHASECHK.TRANS64.TRYWAIT P0, [UR5+0x8], R5 ;  /* 0x00000805ff0075a7 */ /* 0x000e640008001105 */
[----:B-1----:R-:W-:Y:S05]  /*4780*/  @P0 BRA `(.L_x_94) ;  /* 0x0000000000080947 */ /* 0x002fea0003800000 */
[----:B------:R-:W1:Y:S02]  /*4790*/  SYNCS.PHASECHK.TRANS64.TRYWAIT P0, [UR5+0x8], R5 ;  /* 0x00000805ff0075a7 */ /* 0x000e640008001105 */
[----:B-1----:R-:W-:Y:S05]  /*47a0*/  @!P0 BRA `(.L_x_95) ;  /* 0x0000006800688947 */ /* 0x002fea0003800000 */
.L_x_94:
[----:B------:R-:W2:Y:S01]  /*47b0*/  LDS R7, [UR6+0x2e0] ;  /* 0x0002e006ff077984 */ /* 0x000ea20008000800 */
[----:B-1----:R-:W-:Y:S02]  /*47c0*/  HFMA2 R0, -RZ, RZ, 0, 5.9604644775390625e-08 ;  /* 0x00000001ff007431 */ /* 0x002fe400000001ff */
[----:B------:R-:W-:Y:S01]  /*47d0*/  IMAD.MOV.U32 R4, RZ, RZ, 0xffff ;  /* 0x0000ffffff047424 */ /* 0x000fe200078e00ff */
[----:B------:R-:W-:Y:S01]  /*47e0*/  UPRMT UR4, UR29, 0x654, UR7 ;  /* 0x000006541d047896 */ /* 0x000fe20008000007 */
[----:B--2---:R-:W-:-:S03]  /*47f0*/  IMAD.SHL.U32 R5, R7, 0x20, RZ ;  /* 0x0000002007057824 */ /* 0x004fc600078e00ff */
[-C--:B------:R-:W-:Y:S02]  /*4800*/  SHF.L.U32 R4, R4, R7.reuse, RZ ;  /* 0x0000000704047219 */ /* 0x080fe400000006ff */
[----:B------:R-:W-:Y:S01]  /*4810*/  SHF.L.U32 R7, R0, R7, RZ ;  /* 0x0000000700077219 */ /* 0x000fe200000006ff */
[----:B------:R2:W-:Y:S04]  /*4820*/  STS [UR6+0x2e0], R5 ;  /* 0x0002e005ff007988 */ /* 0x0005e80008000806 */
[----:B------:R2:W-:Y:S04]  /*4830*/  ATOMS.OR RZ, [UR5+0x14], R4 ;  /* 0x00001404ffff798c */ /* 0x0005e8000b000005 */
[----:B------:R2:W-:Y:S01]  /*4840*/  ATOMS.OR RZ, [UR5+0x18], R7 ;  /* 0x00001807ffff798c */ /* 0x0005e2000b000005 */
[----:B------:R-:W-:Y:S03]  /*4850*/  SYNCS.ARRIVE.TRANS64.RED.A1T0 RZ, [UR4], RZ ;  /* 0x000000ffffff79a7 */ /* 0x000fe60008100404 */
[----:B------:R2:W-:Y:S01]  /*4860*/  ATOMS.XOR RZ, [UR5+0x10], R0 ;  /* 0x00001000ffff798c */ /* 0x0005e2000b800005 */
[----:B------:R-:W-:Y:S05]  /*4870*/  BRA `(.L_x_92) ;  /* 0x0000000000107947 */ /* 0x000fea0003800000 */
.L_x_85:
[----:B------:R-:W-:Y:S02]  /*4880*/  MOV R0, 0xffffffff ;  /* 0xffffffff00007802 */ /* 0x000fe40000000f00 */
[----:B------:R-:W-:-:S03]  /*4890*/  MOV R4, 0x48c0 ;  /* 0x000048c000047802 */ /* 0x000fc60000000f00 */
[----:B------:R1:W-:Y:S04]  /*48a0*/  STS [UR6+0x2e0], R0 ;  /* 0x0002e000ff007988 */ /* 0x0003e80008000806 */
[----:B-1---5:R-:W-:Y:S05]  /*48b0*/  CALL.REL.NOINC `($__internal_1_$__cuda_sm10x_tcgen05_guardrail_trap_phase_invalid_during_alloc) ;  /* 0x0000006c00b07944 */ /* 0x022fea0003c00000 */
.L_x_92:
[----:B------:R-:W-:Y:S05]  /*48c0*/  WARPSYNC.ALL ;  /* 0x0000000000007948 */ /* 0x000fea0003800000 */
[----:B------:R-:W3:Y:S01]  /*48d0*/  S2UR UR4, SR_CgaCtaId ;  /* 0x00000000000479c3 */ /* 0x000ee20000008800 */
[----:B------:R-:W-:Y:S01]  /*48e0*/  UMOV UR13, 0x400 ;  /* 0x00000400000d7882 */ /* 0x000fe20000000000 */
[----:B------:R-:W-:-:S06]  /*48f0*/  NOP ;  /* 0x0000000000007918 */ /* 0x000fcc0000000000 */
[----:B------:R-:W-:Y:S06]  /*4900*/  BAR.ARV 0x6, 0xa0 ;  /* 0x0182800000007b1d */ /* 0x000fec0000002000 */
[----:B------:R-:W4:Y:S01]  /*4910*/  LDCU UR6, c[0x0][0x38c] ;  /* 0x00007180ff0677ac */ /* 0x000f220008000800 */
[----:B------:R-:W-:Y:S01]  /*4920*/  LOP3.LUT R3, R3, 0xffff, RZ, 0xc0, !PT ;  /* 0x0000ffff03037812 */ /* 0x000fe200078ec0ff */
[----:B-1----:R-:W-:Y:S01]  /*4930*/  IMAD.MOV.U32 R9, RZ, RZ, 0x1 ;  /* 0x00000001ff097424 */ /* 0x002fe200078e00ff */
[----:B------:R-:W-:Y:S01]  /*4940*/  LOP3.LUT R2, R2, 0xffff, RZ, 0xc0, !PT ;  /* 0x0000ffff02027812 */ /* 0x000fe200078ec0ff */
[----:B------:R-:W-:Y:S01]  /*4950*/  IMAD.MOV.U32 R8, RZ, RZ, RZ ;  /* 0x000000ffff087224 */ /* 0x000fe200078e00ff */
[----:B------:R-:W-:Y:S01]  /*4960*/  R2UR UR16, R3 ;  /* 0x00000000031072ca */ /* 0x000fe200000e0000 */
[----:B------:R-:W-:Y:S01]  /*4970*/  UMOV UR20, URZ ;  /* 0x000000ff00147c82 */ /* 0x000fe20008000000 */
[----:B------:R-:W-:-:S02]  /*4980*/  R2UR UR24, R2 ;  /* 0x00000000021872ca */ /* 0x000fc400000e0000 */
[----:B------:R-:W-:Y:S01]  /*4990*/  CS2R R2, SRZ ;  /* 0x0000000000027805 */ /* 0x000fe2000001ff00 */
[----:B------:R-:W-:Y:S01]  /*49a0*/  UMOV UR10, URZ ;  /* 0x000000ff000a7c82 */ /* 0x000fe20008000000 */
[----:B---3--:R-:W-:Y:S02]  /*49b0*/  ULEA UR13, UR4, UR13, 0x18 ;  /* 0x0000000d040d7291 */ /* 0x008fe4000f8ec0ff */
[----:B------:R-:W-:Y:S02]  /*49c0*/  UISETP.NE.AND UP3, UPT, UR28, URZ, UPT ;  /* 0x000000ff1c00728c */ /* 0x000fe4000bf65270 */
[----:B------:R-:W-:Y:S02]  /*49d0*/  UIADD3 UR5, UPT, UPT, UR13, 0x8600, URZ ;  /* 0x000086000d057890 */ /* 0x000fe4000fffe0ff */
[----:B------:R-:W-:Y:S02]  /*49e0*/  UIADD3 UR4, UPT, UPT, UR13, 0x28600, URZ ;  /* 0x000286000d047890 */ /* 0x000fe4000fffe0ff */
[----:B----4-:R-:W-:Y:S01]  /*49f0*/  UIADD3 UR6, UPT, UPT, UR6, 0x1f, URZ ;  /* 0x0000001f06067890 */ /* 0x010fe2000fffe0ff */
[----:B--2---:R-:W1:Y:S01]  /*4a00*/  LDS R0, [UR13+0x2e0] ;  /* 0x0002e00dff007984 */ /* 0x004e620008000800 */
[----:B------:R-:W-:-:S02]  /*4a10*/  USHF.R.U32.HI UR5, URZ, 0x4, UR5 ;  /* 0x00000004ff057899 */ /* 0x000fc40008011605 */
[----:B------:R-:W-:Y:S02]  /*4a20*/  USHF.R.S32.HI UR21, URZ, 0x1f, UR6 ;  /* 0x0000001fff157899 */ /* 0x000fe40008011406 */
[----:B------:R-:W-:Y:S02]  /*4a30*/  USHF.R.U32.HI UR4, URZ, 0x4, UR4 ;  /* 0x00000004ff047899 */ /* 0x000fe40008011604 */
[----:B------:R-:W-:Y:S02]  /*4a40*/  ULEA.HI UR21, UR21, UR6, URZ, 0x5 ;  /* 0x0000000615157291 */ /* 0x000fe4000f8f28ff */
[----:B------:R-:W-:Y:S02]  /*4a50*/  ULOP3.LUT UR5, UR5, 0x3fff, URZ, 0xc0, !UPT ;  /* 0x00003fff05057892 */ /* 0x000fe4000f8ec0ff */
[----:B------:R-:W-:Y:S02]  /*4a60*/  USHF.R.S32.HI UR21, URZ, 0x5, UR21 ;  /* 0x00000005ff157899 */ /* 0x000fe40008011415 */
[----:B------:R-:W-:-:S02]  /*4a70*/  ULOP3.LUT UR18, UR4, 0x3fff, URZ, 0xc0, !UPT ;  /* 0x00003fff04127892 */ /* 0x000fc4000f8ec0ff */
[----:B------:R-:W-:Y:S02]  /*4a80*/  UISETP.LT.AND UP0, UPT, UR21, 0x1, UPT ;  /* 0x000000011500788c */ /* 0x000fe4000bf01270 */
[----:B------:R-:W-:Y:S02]  /*4a90*/  ULOP3.LUT UR17, UR5, 0x10000, URZ, 0xfc, !UPT ;  /* 0x0001000005117892 */ /* 0x000fe4000f8efcff */
[----:B------:R-:W-:Y:S02]  /*4aa0*/  ULOP3.LUT UR18, UR18, 0x10000, URZ, 0xfc, !UPT ;  /* 0x0001000012127892 */ /* 0x000fe4000f8efcff */
[----:B------:R-:W-:Y:S01]  /*4ab0*/  USEL UR25, UR21, 0x1, !UP0 ;  /* 0x0000000115197887 */ /* 0x000fe2000c000000 */
[----:B------:R-:W-:Y:S01]  /*4ac0*/  UMOV UR11, URZ ;  /* 0x000000ff000b7c82 */ /* 0x000fe20008000000 */
[----:B------:R-:W-:Y:S01]  /*4ad0*/  UMOV UR22, 0x0 ;  /* 0x0000000000167882 */ /* 0x000fe20000000000 */
[----:B------:R-:W-:Y:S01]  /*4ae0*/  UMOV UR23, 0x102004a0 ;  /* 0x102004a000177882 */ /* 0x000fe20000000000 */
[----:B-1----:R-:W-:-:S15]  /*4af0*/  R2UR UR26, R0 ;  /* 0x00000000001a72ca */ /* 0x002fde00000e0000 */
.L_x_103:
[C---:B------:R-:W-:Y:S02]  /*4b00*/  LEA R0, R8.reuse, UR13, 0x3 ;  /* 0x0000000d08007c11 */ /* 0x040fe4000f8e18ff */
[----:B------:R-:W-:Y:S02]  /*4b10*/  SHF.L.U32 R5, R3, 0x1f, RZ ;  /* 0x0000001f03057819 */ /* 0x000fe400000006ff */
[----:B------:R-:W-:Y:S02]  /*4b20*/  LEA R4, R8, UR13, 0x4 ;  /* 0x0000000d08047c11 */ /* 0x000fe4000f8e20ff */
[----:B------:R-:W1:Y:S02]  /*4b30*/  SYNCS.PHASECHK.TRANS64.TRYWAIT P0, [R0+URZ+0x230], R5 ;  /* 0x00023005000075a7 */ /* 0x000e6400080011ff */
[----:B-1-3--:R-:W-:Y:S05]  /*4b40*/  @!P0 BRA `(.L_x_96) ;  /* 0x0000006400988947 */ /* 0x00afea0003800000 */
.L_x_226:
[----:B-1----:R-:W1:Y:S01]  /*4b50*/  LDS.128 R4, [R4+0x2c0] ;  /* 0x0002c00004047984 */ /* 0x002e620000000c00 */
[----:B------:R-:W-:Y:S02]  /*4b60*/  VIADD R0, R0, 0x240 ;  /* 0x0000024000007836 */ /* 0x000fe40000000000 */
[----:B------:R-:W-:Y:S01]  /*4b70*/  VIADD R8, R8, 0x1 ;  /* 0x0000000108087836 */ /* 0x000fe20000000000 */
[----:B------:R-:W-:Y:S01]  /*4b80*/  @!PT LDS RZ, [RZ] ;  /* 0x00000000fffff984 */ /* 0x000fe20000000800 */
[----:B------:R-:W-:Y:S01]  /*4b90*/  @!PT LDS RZ, [RZ] ;  /* 0x00000000fffff984 */ /* 0x000fe20000000800 */
[----:B------:R-:W-:Y:S01]  /*4ba0*/  @!PT LDS RZ, [RZ] ;  /* 0x00000000fffff984 */ /* 0x000fe20000000800 */
[----:B------:R-:W-:Y:S01]  /*4bb0*/  @!PT LDS RZ, [RZ] ;  /* 0x00000000fffff984 */ /* 0x000fe20000000800 */
[----:B------:R2:W-:Y:S06]  /*4bc0*/  MEMBAR.ALL.CTA ;  /* 0x0000000000007992 */ /* 0x0005ec0000008000 */
[----:B--2---:R-:W2:Y:S01]  /*4bd0*/  FENCE.VIEW.ASYNC.S ;  /* 0x00000000000073c6 */ /* 0x004ea20000000000 */
[----:B------:R-:W-:-:S04]  /*4be0*/  PRMT R0, RZ, 0x654, R0 ;  /* 0x00000654ff007816 */ /* 0x000fc80000000000 */
[----:B--2---:R2:W-:Y:S01]  /*4bf0*/  SYNCS.ARRIVE.TRANS64.RED.A1T0 RZ, [R0+URZ], RZ ;  /* 0x000000ff00ff79a7 */ /* 0x0045e200081004ff */
[----:B-1----:R-:W-:Y:S01]  /*4c00*/  LOP3.LUT P1, RZ, R6, 0x1, RZ, 0xc0, !PT ;  /* 0x0000000106ff7812 */ /* 0x002fe2000782c0ff */
[----:B--2---:R-:W-:-:S12]  /*4c10*/  BRA.U UP3, `(.L_x_97) ;  /* 0x0000000103cc7547 */ /* 0x004fd8000b800000 */
[----:B------:R-:W1:Y:S01]  /*4c20*/  LDCU UR4, c[0x0][0x38c] ;  /* 0x00007180ff0477ac */ /* 0x000e620008000800 */
[----:B------:R-:W-:Y:S02]  /*4c30*/  PLOP3.LUT P2, PT, PT, PT, PT, 0x80, 0x8 ;  /* 0x000000000008781c */ /* 0x000fe40003f4f070 */
[----:B------:R-:W-:Y:S01]  /*4c40*/  SHF.L.U32 R5, R9, 0x1f, RZ ;  /* 0x0000001f09057819 */ /* 0x000fe200000006ff */
[----:B------:R-:W-:Y:S02]  /*4c50*/  ULEA UR19, UR20, UR13, 0x3 ;  /* 0x0000000d14137291 */ /* 0x000fe4000f8e18ff */
[----:B-1----:R-:W-:-:S06]  /*4c60*/  UISETP.GE.AND UP0, UPT, UR4, 0x1, UPT ;  /* 0x000000010400788c */ /* 0x002fcc000bf06270 */
[----:B------:R-:W-:-:S05]  /*4c70*/  PLOP3.LUT P0, PT, PT, PT, UP0, 0x80, 0x8 ;  /* 0x000000000008781c */ /* 0x000fca0003f0f008 */
[----:B------:R-:W-:-:S08]  /*4c80*/  @UP0 ULEA UR4, UR10, UR13, 0x3 ;  /* 0x0000000d0a040291 */ /* 0x000fd0000f8e18ff */
[----:B------:R-:W-:-:S04]  /*4c90*/  @P0 SHF.L.U32 R0, R2, 0x1f, RZ ;  /* 0x0000001f02000819 */ /* 0x000fc800000006ff */
[----:B------:R1:W2:Y:S01]  /*4ca0*/  @P0 SYNCS.PHASECHK.TRANS64.TRYWAIT P2, [UR4], R0 ;  /* 0x00000000ff0005a7 */ /* 0x0002a20008041104 */
[----:B------:R-:W3:Y:S02]  /*4cb0*/  SYNCS.PHASECHK.TRANS64.TRYWAIT P0, [UR19+0x270], R5 ;  /* 0x00027005ff0075a7 */ /* 0x000ee40008001113 */
[----:B-123--:R-:W-:Y:S05]  /*4cc0*/  @!P0 BRA `(.L_x_98) ;  /* 0x00000064004c8947 */ /* 0x00efea0003800000 */
.L_x_228:
[----:B------:R-:W-:Y:S01]  /*4cd0*/  UMOV UR14, UR11 ;  /* 0x0000000b000e7c82 */ /* 0x000fe20008000000 */
[----:B------:R-:W-:Y:S05]  /*4ce0*/  BRA.U !UP0, `(.L_x_99) ;  /* 0x0000000108887547 */ /* 0x000fea000b800000 */
[----:B------:R-:W-:Y:S02]  /*4cf0*/  UIADD3 UR14, UPT, UPT, UR25, UR11, URZ ;  /* 0x0000000b190e7290 */ /* 0x000fe4000fffe0ff */
[----:B------:R-:W-:Y:S02]  /*4d00*/  ULEA UR15, UR20, UR26, 0x7 ;  /* 0x0000001a140f7291 */ /* 0x000fe4000f8e38ff */
[----:B------:R-:W-:Y:S01]  /*4d10*/  UPLOP3.LUT UP2, UPT, UPT, UPT, UPT, 0x40, 0x4 ;  /* 0x000000000004789c */ /* 0x000fe20003f4e870 */
[----:B------:R-:W-:Y:S01]  /*4d20*/  UMOV UR12, UR21 ;  /* 0x00000015000c7c82 */ /* 0x000fe20008000000 */
[----:B------:R-:W-:-:S09]  /*4d30*/  UMOV UR5, UR10 ;  /* 0x0000000a00057c82 */ /* 0x000fd20008000000 */
.L_x_102:
[----:B--2---:R-:W-:Y:S01]  /*4d40*/  ULEA UR6, UR5, UR13, 0x3 ;  /* 0x0000000d05067291 */ /* 0x004fe2000f8e18ff */
[----:B---3--:R-:W-:Y:S11]  /*4d50*/  @P2 BRA `(.L_x_100) ;  /* 0x00000000000c2947 */ /* 0x008ff60003800000 */
[----:B-1----:R-:W-:Y:S04]  /*4d60*/  SHF.L.U32 R5, R2, 0x1f, RZ ;  /* 0x0000001f02057819 */ /* 0x002fe800000006ff */
[----:B------:R-:W1:Y:S02]  /*4d70*/  SYNCS.PHASECHK.TRANS64.TRYWAIT P0, [UR6], R5 ;  /* 0x00000005ff0075a7 */ /* 0x000e640008001106 */
[----:B-1----:R-:W-:Y:S05]  /*4d80*/  @!P0 BRA `(.L_x_101) ;  /* 0x0000006400348947 */ /* 0x002fea0003800000 */
.L_x_100:
[----:B------:R-:W-:Y:S01]  /*4d90*/  UISETP.NE.AND UP0, UPT, UR12, 0x1, UPT ;  /* 0x000000010c00788c */ /* 0x000fe2000bf05270 */
[----:B------:R-:W-:Y:S01]  /*4da0*/  PLOP3.LUT P2, PT, PT, PT, PT, 0x80, 0x8 ;  /* 0x000000000008781c */ /* 0x000fe20003f4f070 */
[----:B------:R-:W-:Y:S02]  /*4db0*/  UIADD3 UR4, UPT, UPT, UR5, 0x1, URZ ;  /* 0x0000000105047890 */ /* 0x000fe4000fffe0ff */
[----:B------:R-:W-:Y:S02]  /*4dc0*/  ULEA UR8, UR5, UR18, 0x7 ;  /* 0x0000001205087291 */ /* 0x000fe4000f8e38ff */
[----:B------:R-:W-:Y:S01]  /*4dd0*/  UISETP.NE.AND UP1, UPT, UR4, 0x20, UPT ;  /* 0x000000200400788c */ /* 0x000fe2000bf25270 */
[----:B------:R-:W-:Y:S01]  /*4de0*/  PLOP3.LUT P0, PT, PT, PT, UP0, 0x80, 0x8 ;  /* 0x000000000008781c */ /* 0x000fe20003f0f008 */
[----:B------:R-:W-:Y:S02]  /*4df0*/  UIADD3 UR11, UPT, UPT, UR11, 0x1, URZ ;  /* 0x000000010b0b7890 */ /* 0x000fe4000fffe0ff */
[----:B------:R-:W-:Y:S02]  /*4e00*/  USEL UR7, URZ, 0x1, UP1 ;  /* 0x00000001ff077887 */ /* 0x000fe40008800000 */
[----:B------:R-:W-:Y:S01]  /*4e10*/  USEL UR10, UR4, URZ, UP1 ;  /* 0x000000ff040a7287 */ /* 0x000fe20008800000 */
[----:B------:R-:W-:Y:S01]  /*4e20*/  UMOV UR9, 0xc0004010 ;  /* 0xc000401000097882 */ /* 0x000fe20000000000 */
[----:B------:R-:W-:Y:S02]  /*4e30*/  UIADD3 UR12, UPT, UPT, UR12, -0x1, URZ ;  /* 0xffffffff0c0c7890 */ /* 0x000fe4000fffe0ff */
[----:B------:R-:W-:Y:S01]  /*4e40*/  LOP3.LUT R2, R2, UR7, RZ, 0x3c, !PT ;  /* 0x0000000702027c12 */ /* 0x000fe2000f8e3cff */
[----:B------:R-:W-:Y:S01]  /*4e50*/  @UP0 ULEA UR4, UR10, UR13, 0x3 ;  /* 0x0000000d0a040291 */ /* 0x000fe2000f8e18ff */
[----:B------:R-:W-:Y:S02]  /*4e60*/  UMOV UR7, 0xc0004010 ;  /* 0xc000401000077882 */ /* 0x000fe40000000000 */
[----:B-1----:R-:W-:Y:S01]  /*4e70*/  @P0 SHF.L.U32 R0, R2, 0x1f, RZ ;  /* 0x0000001f02000819 */ /* 0x002fe200000006ff */
[----:B------:R-:W-:Y:S05]  /*4e80*/  UISETP.NE.AND UP0, UPT, UR11, UR14, UPT ;  /* 0x0000000e0b00728c */ /* 0x000fea000bf05270 */
[----:B------:R2:W3:Y:S01]  /*4e90*/  @P0 SYNCS.PHASECHK.TRANS64.TRYWAIT P2, [UR4], R0 ;  /* 0x00000000ff0005a7 */ /* 0x0004e20008041104 */
[----:B------:R-:W-:Y:S02]  /*4ea0*/  UIADD3 UR4, UPT, UPT, UR6, 0x100, URZ ;  /* 0x0000010006047890 */ /* 0x000fe4000fffe0ff */
[----:B------:R-:W-:Y:S03]  /*4eb0*/  ULEA UR6, UR5, UR17, 0x8 ;  /* 0x0000001105067291 */ /* 0x000fe6000f8e40ff */
[----:B------:R-:W-:Y:S06]  /*4ec0*/  UMOV UR5, UR10 ;  /* 0x0000000a00057c82 */ /* 0x000fec0008000000 */
[----:B------:R2:W-:Y:S01]  /*4ed0*/  UTCIMMA.2CTA gdesc[UR6], gdesc[UR8], tmem[UR15], tmem[UR22], idesc[UR23], UP2 ;  /* 0x00ff1608060075ea */ /* 0x0005e2000920010f */
[----:B------:R-:W-:Y:S01]  /*4ee0*/  UPLOP3.LUT UP2, UPT, UPT, UPT, UPT, 0x80, 0x8 ;  /* 0x000000000008789c */ /* 0x000fe20003f4f070 */
[----:B------:R2:W-:Y:S01]  /*4ef0*/  UTCBAR.2CTA.MULTICAST [UR4], URZ, UR16 ;  /* 0x000000ff040073e9 */ /* 0x0005e20008200810 */
[----:B------:R-:W-:Y:S09]  /*4f00*/  BRA.U UP0, `(.L_x_102) ;  /* 0xfffffffd008c7547 */ /* 0x000ff2000b83ffff */
.L_x_99:
[----:B--2---:R-:W-:Y:S01]  /*4f10*/  UIADD3 UR4, UPT, UPT, UR19, 0x250, URZ ;  /* 0x0000025013047890 */ /* 0x004fe2000fffe0ff */
[----:B------:R-:W-:-:S08]  /*4f20*/  UMOV UR11, UR14 ;  /* 0x0000000e000b7c82 */ /* 0x000fd00008000000 */
[----:B------:R2:W-:Y:S01]  /*4f30*/  UTCBAR.2CTA.MULTICAST [UR4], URZ, UR24 ;  /* 0x000000ff040073e9 */ /* 0x0005e20008200818 */
[----:B------:R-:W-:Y:S02]  /*4f40*/  NOP ;  /* 0x0000000000007918 */ /* 0x000fe40000000000 */
.L_x_97:
[----:B--2---:R-:W-:Y:S01]  /*4f50*/  UIADD3 UR4, UPT, UPT, UR20, 0x1, URZ ;  /* 0x0000000114047890 */ /* 0x004fe2000fffe0ff */
[----:B------:R-:W-:-:S03]  /*4f60*/  ISETP.NE.AND P0, PT, R8, 0x2, PT ;  /* 0x000000020800780c */ /* 0x000fc60003f05270 */
[----:B------:R-:W-:Y:S01]  /*4f70*/  UISETP.NE.AND UP0, UPT, UR4, 0x4, UPT ;  /* 0x000000040400788c */ /* 0x000fe2000bf05270 */
[----:B-1----:R-:W-:Y:S02]  /*4f80*/  SEL R0, RZ, 0x1, P0 ;  /* 0x00000001ff007807 */ /* 0x002fe40000000000 */
[----:B------:R-:W-:Y:S01]  /*4f90*/  SEL R8, R8, RZ, P0 ;  /* 0x000000ff08087207 */ /* 0x000fe20000000000 */
[----:B------:R-:W-:Y:S01]  /*4fa0*/  USEL UR5, URZ, 0x1, UP0 ;  /* 0x00000001ff057887 */ /* 0x000fe20008000000 */
[----:B------:R-:W-:Y:S01]  /*4fb0*/  LOP3.LUT R3, R3, R0, RZ, 0x3c, !PT ;  /* 0x0000000003037212 */ /* 0x000fe200078e3cff */
[----:B------:R-:W-:-:S04]  /*4fc0*/  USEL UR20, UR4, URZ, UP0 ;  /* 0x000000ff04147287 */ /* 0x000fc80008000000 */
[----:B------:R-:W-:Y:S01]  /*4fd0*/  LOP3.LUT R9, R9, UR5, RZ, 0x3c, !PT ;  /* 0x0000000509097c12 */ /* 0x000fe2000f8e3cff */
[----:B------:R-:W-:Y:S07]  /*4fe0*/  @P1 BRA `(.L_x_103) ;  /* 0xfffffff800c41947 */ /* 0x000fee000383ffff */
[----:B------:R-:W1:Y:S01]  /*4ff0*/  S2UR UR8, SR_CgaCtaId ;  /* 0x00000000000879c3 */ /* 0x000e620000008800 */
[----:B------:R-:W-:Y:S01]  /*5000*/  ELECT P0, URZ, PT ;  /* 0x0000000000ff782f */ /* 0x000fe20003800000 */
[----:B------:R-:W-:Y:S01]  /*5010*/  HFMA2 R0, -RZ, RZ, 0, 5.9604644775390625e-08 ;  /* 0x00000001ff007431 */ /* 0x000fe200000001ff */
[----:B------:R-:W-:-:S05]  /*5020*/  UMOV UR4, 0x40 ;  /* 0x0000004000047882 */ /* 0x000fca0000000000 */
[----:B------:R-:W-:Y:S01]  /*5030*/  UVIRTCOUNT.DEALLOC.SMPOOL 0x80 ;  /* 0x000000800000784c */ /* 0x000fe20000000000 */
[----:B------:R-:W-:Y:S02]  /*5040*/  UISETP.NE.AND UP1, UPT, UR28, URZ, UPT ;  /* 0x000000ff1c00728c */ /* 0x000fe4000bf25270 */
[----:B-1----:R-:W-:-:S09]  /*5050*/  ULEA UR8, UR8, UR4, 0x18 ;  /* 0x0000000408087291 */ /* 0x002fd2000f8ec0ff */
[----:B------:R1:W-:Y:S01]  /*5060*/  @P0 STS.U8 [UR8+0x1c], R0 ;  /* 0x00001c00ff000988 */ /* 0x0003e20008000008 */
[----:B------:R-:W-:Y:S05]  /*5070*/  BRA.U UP1, `(.L_x_104) ;  /* 0x0000000101a07547 */ /* 0x000fea000b800000 */
[----:B------:R-:W-:Y:S01]  /*5080*/  UIADD3 UR7, UPT, UPT, UR13, 0x270, URZ ;  /* 0x000002700d077890 */ /* 0x000fe2000fffe0ff */
[----:B------:R-:W-:-:S03]  /*5090*/  SHF.L.U32 R3, R9, 0x1f, RZ ;  /* 0x0000001f09037819 */ /* 0x000fc600000006ff */
[----:B------:R-:W-:-:S09]  /*50a0*/  ULEA UR4, UR20, UR7, 0x3 ;  /* 0x0000000714047291 */ /* 0x000fd2000f8e18ff */
[----:B------:R-:W2:Y:S02]  /*50b0*/  SYNCS.PHASECHK.TRANS64.TRYWAIT P0, [UR4], R3 ;  /* 0x00000003ff0075a7 */ /* 0x000ea40008001104 */
[----:B--2---:R-:W-:Y:S05]  /*50c0*/  @!P0 BRA `(.L_x_105) ;  /* 0x00000060007c8947 */ /* 0x004fea0003800000 */
.L_x_231:
        /* <DEDUP_REMOVED lines=9> */
.L_x_233:
        /* <DEDUP_REMOVED lines=9> */
.L_x_235:
[----:B------:R-:W-:-:S04]  /*51f0*/  UIADD3 UR4, UPT, UPT, UR4, 0x1, URZ ;  /* 0x0000000104047890 */ /* 0x000fc8000fffe0ff */
[----:B------:R-:W-:-:S04]  /*5200*/  UISETP.NE.AND UP0, UPT, UR4, 0x4, UPT ;  /* 0x000000040400788c */ /* 0x000fc8000bf05270 */
[----:B------:R-:W-:Y:S02]  /*5210*/  USEL UR5, URZ, 0x1, UP0 ;  /* 0x00000001ff057887 */ /* 0x000fe40008000000 */
[----:B------:R-:W-:-:S04]  /*5220*/  USEL UR4, UR4, URZ, UP0 ;  /* 0x000000ff04047287 */ /* 0x000fc80008000000 */
[----:B------:R-:W-:Y:S01]  /*5230*/  ULEA UR4, UR4, UR7, 0x3 ;  /* 0x0000000704047291 */ /* 0x000fe2000f8e18ff */
[----:B-1----:R-:W-:-:S04]  /*5240*/  LOP3.LUT R3, R2, UR5, RZ, 0x3c, !PT ;  /* 0x0000000502037c12 */ /* 0x002fc8000f8e3cff */
[----:B------:R-:W-:Y:S01]  /*5250*/  SHF.L.U32 R3, R3, 0x1f, RZ ;  /* 0x0000001f03037819 */ /* 0x000fe200000006ff */
[----:B------:R-:W-:-:S04]  /*5260*/  IMAD.U32 R0, RZ, RZ, UR4 ;  /* 0x00000004ff007e24 */ /* 0x000fc8000f8e00ff */
[----:B------:R1:W2:Y:S03]  /*5270*/  SYNCS.PHASECHK.TRANS64.TRYWAIT P0, [R0+URZ], R3 ;  /* 0x00000003000075a7 */ /* 0x0002a600080011ff */
[----:B--2---:R-:W-:Y:S05]  /*5280*/  @!P0 NANOSLEEP.SYNCS 0x989680 ;  /* 0x009896800000895d */ /* 0x004fea0003900000 */
[----:B------:R-:W2:Y:S02]  /*5290*/  @!P0 SYNCS.PHASECHK.TRANS64 P0, [R0+URZ], R3 ;  /* 0x00000003000085a7 */ /* 0x000ea400080010ff */
[----:B--2---:R-:W-:Y:S05]  /*52a0*/  @P0 BRA `(.L_x_108) ;  /* 0x0000000000200947 */ /* 0x004fea0003800000 */
.L_x_109:
[----:B--2---:R2:W4:Y:S02]  /*52b0*/  SYNCS.PHASECHK.TRANS64.TRYWAIT P0, [R0+URZ], R3 ;  /* 0x00000003000075a7 */ /* 0x00452400080011ff */
[----:B----4-:R-:W-:Y:S05]  /*52c0*/  @!P0 NANOSLEEP.SYNCS 0x989680 ;  /* 0x009896800000895d */ /* 0x010fea0003900000 */
[----:B------:R-:W4:Y:S02]  /*52d0*/  @!P0 SYNCS.PHASECHK.TRANS64 P0, [R0+URZ], R3 ;  /* 0x00000003000085a7 */ /* 0x000f2400080010ff */
[----:B----4-:R-:W-:Y:S05]  /*52e0*/  @!P0 BRA `(.L_x_109) ;  /* 0xfffffffc00f08947 */ /* 0x010fea000383ffff */
[----:B------:R-:W-:Y:S05]  /*52f0*/  BRA `(.L_x_108) ;  /* 0x00000000000c7947 */ /* 0x000fea0003800000 */
.L_x_104:
[----:B------:R-:W-:-:S04]  /*5300*/  UIADD3 UR4, UPT, UPT, UR13, 0x2b0, URZ ;  /* 0x000002b00d047890 */ /* 0x000fc8000fffe0ff */
[----:B------:R-:W-:-:S09]  /*5310*/  UPRMT UR4, UR29, 0x654, UR4 ;  /* 0x000006541d047896 */ /* 0x000fd20008000004 */
[----:B------:R-:W-:Y:S03]  /*5320*/  SYNCS.ARRIVE.TRANS64.RED.A1T0 RZ, [UR4], RZ ;  /* 0x000000ffffff79a7 */ /* 0x000fe60008100404 */
.L_x_108:
[----:B-12---:R-:W-:Y:S01]  /*5330*/  SHF.L.U32 R3, RZ, 0x1f, RZ ;  /* 0x0000001fff037819 */ /* 0x006fe200000006ff */
[----:B------:R-:W-:Y:S01]  /*5340*/  UIADD3 UR4, UPT, UPT, UR13, 0x2b0, URZ ;  /* 0x000002b00d047890 */ /* 0x000fe2000fffe0ff */
[----:B------:R-:W-:Y:S02]  /*5350*/  PLOP3.LUT P0, PT, PT, PT, UP1, 0x80, 0x8 ;  /* 0x000000000008781c */ /* 0x000fe40003f0f018 */
[----:B------:R-:W1:Y:S02]  /*5360*/  SYNCS.PHASECHK.TRANS64.TRYWAIT P1, [UR13+0x2b0], R3 ;  /* 0x0002b003ff0075a7 */ /* 0x000e64000802110d */
[----:B-1----:R-:W-:Y:S09]  /*5370*/  @!P1 BRA `(.L_x_110) ;  /* 0x0000006000189947 */ /* 0x002ff20003800000 */
.L_x_237:
[----:B------:R-:W-:Y:S01]  /*5380*/  @!UP1 UPRMT UR4, UR29, 0x654, UR4 ;  /* 0x000006541d049896 */ /* 0x000fe20008000004 */
[----:B------:R-:W-:Y:S01]  /*5390*/  UMOV UR5, 0xffff ;  /* 0x0000ffff00057882 */ /* 0x000fe20000000000 */
[----:B------:R-:W-:-:S07]  /*53a0*/  UMOV UR6, 0x1 ;  /* 0x0000000100067882 */ /* 0x000fce0000000000 */
[----:B------:R-:W-:Y:S01]  /*53b0*/  @!P0 SYNCS.ARRIVE.TRANS64.RED.A1T0 RZ, [UR4], RZ ;  /* 0x000000ffffff89a7 */ /* 0x000fe20008100404 */
[----:B------:R-:W-:Y:S01]  /*53c0*/  NOP ;  /* 0x0000000000007918 */ /* 0x000fe20000000000 */
[----:B-1----:R-:W1:Y:S01]  /*53d0*/  LDS R0, [UR8+0x14] ;  /* 0x00001408ff007984 */ /* 0x002e620008000800 */
[----:B------:R-:W-:-:S04]  /*53e0*/  ULOP3.LUT UR4, UR26, 0xffff, URZ, 0xc0, !UPT ;  /* 0x0000ffff1a047892 */ /* 0x000fc8000f8ec0ff */
[----:B------:R-:W-:-:S04]  /*53f0*/  USHF.R.U32.HI UR4, URZ, 0x5, UR4 ;  /* 0x00000005ff047899 */ /* 0x000fc80008011604 */
[----:B------:R-:W-:Y:S02]  /*5400*/  USHF.L.U32 UR5, UR5, UR4, URZ ;  /* 0x0000000405057299 */ /* 0x000fe400080006ff */
[----:B------:R-:W-:-:S04]  /*5410*/  USHF.L.U32 UR4, UR6, UR4, URZ ;  /* 0x0000000406047299 */ /* 0x000fc800080006ff */
[----:B-1----:R-:W-:-:S04]  /*5420*/  LOP3.LUT R0, R0, UR5, RZ, 0xc0, !PT ;  /* 0x0000000500007c12 */ /* 0x002fc8000f8ec0ff */
[----:B------:R-:W-:-:S13]  /*5430*/  ISETP.NE.AND P0, PT, R0, UR5, PT ;  /* 0x0000000500007c0c */ /* 0x000fda000bf05270 */
[----:B------:R-:W-:Y:S05]  /*5440*/  @P0 BRA `(.L_x_111) ;  /* 0x0000000000580947 */ /* 0x000fea0003800000 */
[----:B------:R-:W1:Y:S02]  /*5450*/  LDS R0, [UR8+0x18] ;  /* 0x00001808ff007984 */ /* 0x000e640008000800 */
[----:B-1----:R-:W-:-:S04]  /*5460*/  LOP3.LUT R0, R0, UR4, RZ, 0xc0, !PT ;  /* 0x0000000400007c12 */ /* 0x002fc8000f8ec0ff */
[----:B------:R-:W-:-:S13]  /*5470*/  ISETP.NE.AND P0, PT, R0, UR4, PT ;  /* 0x0000000400007c0c */ /* 0x000fda000bf05270 */
[----:B------:R-:W-:Y:S05]  /*5480*/  @P0 BRA `(.L_x_112) ;  /* 0x00000000003c0947 */ /* 0x000fea0003800000 */
[----:B------:R-:W1:Y:S01]  /*5490*/  S2R R2, SR_LANEID ;  /* 0x0000000000027919 */ /* 0x000e620000000000 */
[----:B------:R-:W-:Y:S01]  /*54a0*/  ULOP3.LUT UR5, URZ, UR5, URZ, 0x33, !UPT ;  /* 0x00000005ff057292 */ /* 0x000fe2000f8e33ff */
[----:B------:R-:W-:Y:S01]  /*54b0*/  LOP3.LUT R4, RZ, UR4, RZ, 0x33, !PT ;  /* 0x00000004ff047c12 */ /* 0x000fe2000f8e33ff */
[----:B------:R-:W-:Y:S02]  /*54c0*/  VOTEU.ANY UR4, UPT, PT ;  /* 0x0000000000047886 */ /* 0x000fe400038e0100 */
[----:B------:R-:W-:Y:S01]  /*54d0*/  UFLO.U32 UR4, UR4 ;  /* 0x00000004000472bd */ /* 0x000fe200080e0000 */
[----:B------:R-:W2:Y:S01]  /*54e0*/  REDUX UR6, R4 ;  /* 0x00000000040673c4 */ /* 0x000ea20000000000 */
[----:B------:R-:W-:-:S06]  /*54f0*/  IMAD.U32 R0, RZ, RZ, UR5 ;  /* 0x00000005ff007e24 */ /* 0x000fcc000f8e00ff */
[----:B------:R4:W-:Y:S01]  /*5500*/  UTCATOMSWS.AND URZ, UR5 ;  /* 0x0000000500ff79e3 */ /* 0x0009e20008000000 */
[----:B------:R-:W3:Y:S01]  /*5510*/  REDUX UR7, R0 ;  /* 0x00000000000773c4 */ /* 0x000ee20000000000 */
[----:B-1----:R-:W-:Y:S01]  /*5520*/  ISETP.EQ.U32.AND P0, PT, R2, UR4, PT ;  /* 0x0000000402007c0c */ /* 0x002fe2000bf02070 */
[----:B--2---:R-:W-:Y:S01]  /*5530*/  IMAD.U32 R2, RZ, RZ, UR6 ;  /* 0x00000006ff027e24 */ /* 0x004fe2000f8e00ff */
[----:B---3--:R-:W-:-:S11]  /*5540*/  MOV R3, UR7 ;  /* 0x0000000700037c02 */ /* 0x008fd60008000f00 */
[----:B------:R4:W-:Y:S04]  /*5550*/  @P0 ATOMS.AND RZ, [UR8+0x14], R3 ;  /* 0x00001403ffff098c */ /* 0x0009e8000a800008 */
[----:B------:R4:W-:Y:S01]  /*5560*/  @P0 ATOMS.AND RZ, [UR8+0x18], R2 ;  /* 0x00001802ffff098c */ /* 0x0009e2000a800008 */
[----:B------:R-:W-:Y:S05]  /*5570*/  BRA `(.L_x_113) ;  /* 0x0000000000147947 */ /* 0x000fea0003800000 */
.L_x_112:
[----:B------:R-:W-:Y:S02]  /*5580*/  MOV R2, 0x55a0 ;  /* 0x000055a000027802 */ /* 0x000fe40000000f00 */
[----:B---3-5:R-:W-:Y:S05]  /*5590*/  CALL.REL.NOINC `($__internal_0_$__cuda_sm10x_tcgen05_guardrail_trap_col_being_dealloced_not_returned_by_alloc) ;  /* 0x00000060006c7944 */ /* 0x028fea0003c00000 */
[----:B------:R-:W-:Y:S05]  /*55a0*/  BRA `(.L_x_113) ;  /* 0x0000000000087947 */ /* 0x000fea0003800000 */
.L_x_111:
[----:B------:R-:W-:Y:S02]  /*55b0*/  MOV R2, 0x55d0 ;  /* 0x000055d000027802 */ /* 0x000fe40000000f00 */
[----:B---3-5:R-:W-:Y:S05]  /*55c0*/  CALL.REL.NOINC `($__internal_2_$__cuda_sm10x_tcgen05_guardrail_trap_unallocated_columns_being_dealloced) ;  /* 0x0000006000787944 */ /* 0x028fea0003c00000 */
.L_x_113:
[----:B------:R-:W-:Y:S01]  /*55d0*/  NOP ;  /* 0x0000000000007918 */ /* 0x000fe20000000000 */
[----:B----4-:R-:W-:Y:S05]  /*55e0*/  EXIT ;  /* 0x000000000000794d */ /* 0x010fea0003800000 */
.L_x_84:
[----:B------:R-:W-:-:S09]  /*55f0*/  UISETP.NE.OR UP0, UPT, UR18, 0x3, !UP3 ;  /* 0x000000031200788c */ /* 0x000fd2000df05670 */
[----:B------:R-:W-:Y:S05]  /*5600*/  BRA.U UP0, `(.L_x_114) ;  /* 0x0000000d00807547 */ /* 0x000fea000b800000 */
[----:B------:R-:W1:Y:S01]  /*5610*/  LDCU UR32, c[0x0][0x370] ;  /* 0x00006e00ff2077ac */ /* 0x000e620008000800 */
[----:B------:R-:W2:Y:S01]  /*5620*/  LDC.64 R16, c[0x0][0x348] ;  /* 0x0000d200ff107b82 */ /* 0x000ea20000000a00 */
[----:B------:R-:W-:Y:S02]  /*5630*/  HFMA2 R13, -RZ, RZ, 0, 0 ;  /* 0x00000000ff0d7431 */ /* 0x000fe400000001ff */
[----:B------:R-:W-:Y:S01]  /*5640*/  IMAD.MOV.U32 R15, RZ, RZ, 0x1 ;  /* 0x00000001ff0f7424 */ /* 0x000fe200078e00ff */
[----:B------:R-:W1:Y:S01]  /*5650*/  LDCU.128 UR28, c[0x0][0xb10] ;  /* 0x00016200ff1c77ac */ /* 0x000e620008000c00 */
[----:B------:R-:W-:Y:S01]  /*5660*/  IMAD.MOV.U32 R14, RZ, RZ, RZ ;  /* 0x000000ffff0e7224 */ /* 0x000fe200078e00ff */
[----:B------:R-:W-:Y:S01]  /*5670*/  MOV R7, 0x2000 ;  /* 0x0000200000077802 */ /* 0x000fe20000000f00 */
[----:B------:R-:W3:Y:S01]  /*5680*/  LDCU UR27, c[0x0][0x374] ;  /* 0x00006e80ff1b77ac */ /* 0x000ee20008000800 */
[----:B------:R-:W4:Y:S01]  /*5690*/  LDC.64 R2, c[0x0][0x888] ;  /* 0x00022200ff027b82 */ /* 0x000f220000000a00 */
[----:B------:R-:W3:Y:S01]  /*56a0*/  LDCU UR15, c[0x0][0xb0c] ;  /* 0x00016180ff0f77ac */ /* 0x000ee20008000800 */
[----:B------:R-:W2:Y:S06]  /*56b0*/  LDCU UR38, c[0x0][0xb20] ;  /* 0x00016400ff2677ac */ /* 0x000eac0008000800 */
[----:B------:R-:W4:Y:S01]  /*56c0*/  LDC.64 R4, c[0x0][0x890] ;  /* 0x00022400ff047b82 */ /* 0x000f220000000a00 */
[----:B------:R-:W2:Y:S01]  /*56d0*/  LDCU UR4, c[0x0][0xb30] ;  /* 0x00016600ff0477ac */ /* 0x000ea20008000800 */
[----:B------:R-:W-:Y:S01]  /*56e0*/  UMOV UR21, 0x400 ;  /* 0x0000040000157882 */ /* 0x000fe20000000000 */
[----:B-1----:R-:W-:-:S02]  /*56f0*/  UIMAD.WIDE.U32 UR6, UR32, UR28, URZ ;  /* 0x0000001c200672a5 */ /* 0x002fc4000f8e00ff */
[----:B---3--:R-:W-:Y:S02]  /*5700*/  UIMAD.WIDE.U32 UR8, UR27, UR31, URZ ;  /* 0x0000001f1b0872a5 */ /* 0x008fe4000f8e00ff */
[----:B------:R-:W-:Y:S02]  /*5710*/  ULEA UR21, UR46, UR21, 0x18 ;  /* 0x000000152e157291 */ /* 0x000fe4000f8ec0ff */
[----:B------:R-:W-:Y:S02]  /*5720*/  UPLOP3.LUT UP3, UPT, UPT, UPT, UPT, 0x40, 0x4 ;  /* 0x000000000004789c */ /* 0x000fe40003f6e870 */
[----:B------:R-:W-:Y:S01]  /*5730*/  UIADD3 UR33, UPT, UPT, UR21, 0x208, URZ ;  /* 0x0000020815217890 */ /* 0x000fe2000fffe0ff */
[----:B------:R-:W-:Y:S01]  /*5740*/  UMOV UR6, UR7 ;  /* 0x0000000700067c82 */ /* 0x000fe20008000000 */
[----:B------:R-:W-:Y:S01]  /*5750*/  UMOV UR34, UR9 ;  /* 0x0000000900227c82 */ /* 0x000fe20008000000 */
[----:B------:R-:W-:Y:S02]  /*5760*/  UISETP.GE.AND UP0, UPT, UR42, 0x1, UPT ;  /* 0x000000012a00788c */ /* 0x000fe4000bf06270 */
[----:B------:R-:W-:Y:S01]  /*5770*/  UISETP.NE.AND UP4, UPT, UR42, 0x1, UPT ;  /* 0x000000012a00788c */ /* 0x000fe2000bf85270 */
[----:B------:R-:W1:Y:S01]  /*5780*/  LDCU.64 UR22, c[0x0][0xb28] ;  /* 0x00016500ff1677ac */ /* 0x000e620008000a00 */
[----:B------:R-:W-:-:S02]  /*5790*/  UISETP.NE.AND UP6, UPT, UR15, 0x1, UPT ;  /* 0x000000010f00788c */ /* 0x000fc4000bfc5270 */
[----:B------:R-:W-:Y:S02]  /*57a0*/  UISETP.NE.AND UP5, UPT, UR30, 0x1, UPT ;  /* 0x000000011e00788c */ /* 0x000fe4000bfa5270 */
[----:B------:R-:W-:Y:S02]  /*57b0*/  UIADD3 UR17, UPT, UPT, UR21, 0x200, URZ ;  /* 0x0000020015117890 */ /* 0x000fe4000fffe0ff */
[----:B------:R-:W-:Y:S02]  /*57c0*/  UPRMT UR33, UR46, 0x654, UR33 ;  /* 0x000006542e217896 */ /* 0x000fe40008000021 */
[----:B------:R-:W-:Y:S02]  /*57d0*/  USHF.R.U32.HI UR35, URZ, UR29, UR6 ;  /* 0x0000001dff237299 */ /* 0x000fe40008011606 */
[----:B--2---:R-:W-:Y:S02]  /*57e0*/  USHF.R.U32.HI UR34, URZ, UR38, UR34 ;  /* 0x00000026ff227299 */ /* 0x004fe40008011622 */
[----:B------:R-:W-:-:S11]  /*57f0*/  UISETP.NE.AND UP2, UPT, UR4, 0x1, UPT ;  /* 0x000000010400788c */ /* 0x000fd6000bf45270 */
.L_x_123:
[C---:B------:R-:W-:Y:S02]  /*5800*/  LEA R12, R14.reuse, UR21, 0x3 ;  /* 0x000000150e0c7c11 */ /* 0x040fe4000f8e18ff */
[----:B------:R-:W-:Y:S02]  /*5810*/  SHF.L.U32 R9, R13, 0x1f, RZ ;  /* 0x0000001f0d097819 */ /* 0x000fe400000006ff */
[----:B------:R-:W-:Y:S02]  /*5820*/  LEA R10, R14, UR21, 0x4 ;  /* 0x000000150e0a7c11 */ /* 0x000fe4000f8e20ff */
[----:B--2---:R-:W2:Y:S02]  /*5830*/  SYNCS.PHASECHK.TRANS64.TRYWAIT P0, [R12+URZ+0x230], R9 ;  /* 0x000230090c0075a7 */ /* 0x004ea400080011ff */
[----:B--2---:R-:W-:Y:S05]  /*5840*/  @!P0 BRA `(.L_x_115) ;  /* 0x0000005800fc8947 */ /* 0x004fea0003800000 */
.L_x_238:
[----:B--2---:R-:W2:Y:S01]  /*5850*/  LDS.128 R8, [R10+0x2c0] ;  /* 0x0002c0000a087984 */ /* 0x004ea20000000c00 */
[----:B------:R-:W-:Y:S01]  /*5860*/  UISETP.GE.AND UP0, UPT, UR42, 0x1, UPT ;  /* 0x000000012a00788c */ /* 0x000fe2000bf06270 */
[----:B------:R-:W-:Y:S01]  /*5870*/  @!PT LDS RZ, [RZ] ;  /* 0x00000000fffff984 */ /* 0x000fe20000000800 */
[----:B------:R-:W-:Y:S01]  /*5880*/  @!PT LDS RZ, [RZ] ;  /* 0x00000000fffff984 */ /* 0x000fe20000000800 */
[----:B------:R-:W-:Y:S01]  /*5890*/  @!PT LDS RZ, [RZ] ;  /* 0x00000000fffff984 */ /* 0x000fe20000000800 */
[----:B------:R-:W-:Y:S01]  /*58a0*/  @!PT LDS RZ, [RZ] ;  /* 0x00000000fffff984 */ /* 0x000fe20000000800 */
[----:B------:R3:W-:Y:S06]  /*58b0*/  MEMBAR.ALL.CTA ;  /* 0x0000000000007992 */ /* 0x0007ec0000008000 */
[----:B---3--:R-:W3:Y:S01]  /*58c0*/  FENCE.VIEW.ASYNC.S ;  /* 0x00000000000073c6 */ /* 0x008ee20000000000 */
[----:B--2---:R-:W-:Y:S11]  /*58d0*/  LOP3.LUT P0, RZ, R10, 0x1, RZ, 0xc0, !PT ;  /* 0x000000010aff7812 */ /* 0x004ff6000780c0ff */
[----:B------:R-:W-:Y:S02]  /*58e0*/  @!UPT UIADD3 URZ, UPT, UPT, URZ, URZ, URZ ;  /* 0x000000fffffff290 */ /* 0x000fe4000fffe0ff */
[----:B---3--:R-:W-:Y:S01]  /*58f0*/  VOTEU.ANY UP1, P0 ;  /* 0x0000000000ff7886 */ /* 0x008fe20000020100 */
[----:B------:R-:W-:Y:S11]  /*5900*/  PLOP3.LUT P0, PT, PT, PT, UP1, 0x80, 0x8 ;  /* 0x000000000008781c */ /* 0x000ff60003f0f018 */
[----:B------:R-:W-:Y:S02]  /*5910*/  @!UPT UIADD3 URZ, UPT, UPT, URZ, URZ, URZ ;  /* 0x000000fffffff290 */ /* 0x000fe4000fffe0ff */
[----:B------:R-:W-:Y:S02]  /*5920*/  @P0 SHF.R.U32.HI R0, RZ, 0x10, R9 ;  /* 0x00000010ff000819 */ /* 0x000fe40000011609 */
[----:B------:R-:W-:Y:S02]  /*5930*/  @P0 MOV R6, R8 ;  /* 0x0000000800060202 */ /* 0x000fe40000000f00 */
[----:B------:R-:W-:Y:S01]  /*5940*/  @P0 R2UR UR4, R0 ;  /* 0x00000000000402ca */ /* 0x000fe200000e0000 */
[----:B------:R-:W-:Y:S01]  /*5950*/  VIADD R0, R12, 0x240 ;  /* 0x000002400c007836 */ /* 0x000fe20000000000 */
[----:B------:R-:W-:Y:S02]  /*5960*/  @P0 LOP3.LUT R8, R9, 0xffff, RZ, 0xc0, !PT ;  /* 0x0000ffff09080812 */ /* 0x000fe400078ec0ff */
[----:B------:R-:W-:Y:S02]  /*5970*/  @P0 R2UR UR6, R6 ;  /* 0x00000000060602ca */ /* 0x000fe400000e0000 */
[----:B------:R-:W-:Y:S02]  /*5980*/  PRMT R0, RZ, 0x654, R0 ;  /* 0x00000654ff007816 */ /* 0x000fe40000000000 */
[----:B------:R-:W-:Y:S02]  /*5990*/  @P0 R2UR UR5, R8 ;  /* 0x00000000080502ca */ /* 0x000fe400000e0000 */
[----:B------:R2:W-:Y:S03]  /*59a0*/  SYNCS.ARRIVE.TRANS64.RED.A1T0 RZ, [R0+URZ], RZ ;  /* 0x000000ff00ff79a7 */ /* 0x0005e600081004ff */
[----:B------:R-:W-:Y:S04]  /*59b0*/  @UP1 UMOV UR26, UR4 ;  /* 0x00000004001a1c82 */ /* 0x000fe80008000000 */
[----:B------:R-:W-:Y:S04]  /*59c0*/  @UP1 UMOV UR14, UR6 ;  /* 0x00000006000e1c82 */ /* 0x000fe80008000000 */
[----:B------:R-:W-:Y:S01]  /*59d0*/  @UP1 UMOV UR13, UR5 ;  /* 0x00000005000d1c82 */ /* 0x000fe20008000000 */
[----:B------:R-:W-:Y:S05]  /*59e0*/  BRA.U !UP0, `(.L_x_116) ;  /* 0x0000000108a47547 */ /* 0x000fea000b800000 */
[----:B------:R-:W-:Y:S02]  /*59f0*/  UIMAD.WIDE.U32 UR8, UR13, UR31, URZ ;  /* 0x0000001f0d0872a5 */ /* 0x000fe4000f8e00ff */
[----:B------:R-:W-:Y:S02]  /*5a00*/  UIMAD.WIDE.U32 UR10, UR14, UR28, URZ ;  /* 0x0000001c0e0a72a5 */ /* 0x000fe4000f8e00ff */
[----:B------:R-:W-:Y:S02]  /*5a10*/  USEL UR4, UR27, UR34, !UP5 ;  /* 0x000000221b047287 */ /* 0x000fe4000e800000 */
[----:B------:R-:W-:Y:S02]  /*5a20*/  USEL UR7, UR32, UR35, !UP6 ;  /* 0x0000002320077287 */ /* 0x000fe4000f000000 */
[----:B-1----:R-:W-:Y:S02]  /*5a30*/  UIMAD.WIDE.U32 UR18, UR4, UR22, URZ ;  /* 0x00000016041272a5 */ /* 0x002fe4000f8e00ff */
[----:B------:R-:W-:Y:S01]  /*5a40*/  UIMAD.WIDE.U32 UR24, UR7, UR22, URZ ;  /* 0x00000016071872a5 */ /* 0x000fe2000f8e00ff */
[----:B------:R-:W-:Y:S02]  /*5a50*/  UMOV UR5, UR9 ;  /* 0x0000000900057c82 */ /* 0x000fe40008000000 */
[----:B------:R-:W-:Y:S03]  /*5a60*/  USHF.R.U32.HI UR6, URZ, UR38, UR5 ;  /* 0x00000026ff067299 */ /* 0x000fe60008011605 */
[----:B------:R-:W-:Y:S01]  /*5a70*/  UMOV UR5, UR11 ;  /* 0x0000000b00057c82 */ /* 0x000fe20008000000 */
[----:B------:R-:W-:Y:S02]  /*5a80*/  USEL UR6, UR13, UR6, !UP5 ;  /* 0x000000060d067287 */ /* 0x000fe4000e800000 */
[----:B------:R-:W-:Y:S02]  /*5a90*/  USHF.R.U32.HI UR8, URZ, UR29, UR5 ;  /* 0x0000001dff087299 */ /* 0x000fe40008011605 */
[----:B------:R-:W-:Y:S01]  /*5aa0*/  UIMAD.WIDE.U32 UR10, UR6, UR22, URZ ;  /* 0x00000016060a72a5 */ /* 0x000fe2000f8e00ff */
[----:B------:R-:W-:Y:S02]  /*5ab0*/  UMOV UR5, UR19 ;  /* 0x0000001300057c82 */ /* 0x000fe40008000000 */
[----:B------:R-:W-:Y:S03]  /*5ac0*/  @UP4 USHF.R.U32.HI UR4, URZ, UR23, UR5 ;  /* 0x00000017ff044299 */ /* 0x000fe60008011605 */
[----:B------:R-:W-:Y:S01]  /*5ad0*/  UMOV UR5, UR25 ;  /* 0x0000001900057c82 */ /* 0x000fe20008000000 */
[----:B------:R-:W-:Y:S02]  /*5ae0*/  UIMAD UR4, UR42, UR4, URZ ;  /* 0x000000042a0472a4 */ /* 0x000fe4000f8e02ff */
[----:B------:R-:W-:Y:S02]  /*5af0*/  @UP4 USHF.R.U32.HI UR7, URZ, UR23, UR5 ;  /* 0x00000017ff074299 */ /* 0x000fe40008011605 */
[----:B------:R-:W-:Y:S02]  /*5b00*/  USEL UR5, UR14, UR8, !UP6 ;  /* 0x000000080e057287 */ /* 0x000fe4000f000000 */
[----:B------:R-:W-:Y:S02]  /*5b10*/  UIMAD UR8, UR42, UR7, URZ ;  /* 0x000000072a0872a4 */ /* 0x000fe4000f8e02ff */
[----:B------:R-:W-:Y:S03]  /*5b20*/  UISETP.GE.AND UP0, UPT, UR6, UR4, UPT ;  /* 0x000000040600728c */ /* 0x000fe6000bf06270 */
[----:B------:R-:W-:Y:S01]  /*5b30*/  UMOV UR4, UR11 ;  /* 0x0000000b00047c82 */ /* 0x000fe20008000000 */
[----:B------:R-:W-:Y:S02]  /*5b40*/  UISETP.GE.OR UP0, UPT, UR5, UR8, UP0 ;  /* 0x000000080500728c */ /* 0x000fe40008706670 */
[----:B------:R-:W-:Y:S02]  /*5b50*/  USHF.R.U32.HI UR4, URZ, UR23, UR4 ;  /* 0x00000017ff047299 */ /* 0x000fe40008011604 */
[----:B------:R-:W-:Y:S02]  /*5b60*/  UIMAD.WIDE.U32 UR8, UR5, UR22, URZ ;  /* 0x00000016050872a5 */ /* 0x000fe4000f8e00ff */
[----:B------:R-:W-:Y:S04]  /*5b70*/  USEL UR10, UR6, UR4, !UP4 ;  /* 0x00000004060a7287 */ /* 0x000fe8000e000000 */
[----:B------:R-:W-:Y:S01]  /*5b80*/  UIADD3 UR11, UPT, UPT, -UR10, URZ, URZ ;  /* 0x000000ff0a0b7290 */ /* 0x000fe2000fffe1ff */
[----:B------:R-:W-:Y:S02]  /*5b90*/  @!UP0 UMOV UR4, UR9 ;  /* 0x0000000900048c82 */ /* 0x000fe40008000000 */
[----:B------:R-:W-:Y:S02]  /*5ba0*/  @!UP0 USHF.R.U32.HI UR4, URZ, UR23, UR4 ;  /* 0x00000017ff048299 */ /* 0x000fe40008011604 */
[----:B------:R-:W-:Y:S02]  /*5bb0*/  UIMAD UR8, UR42, UR11, UR6 ;  /* 0x0000000b2a0872a4 */ /* 0x000fe4000f8e0206 */
[----:B------:R-:W-:Y:S04]  /*5bc0*/  @!UP0 USEL UR4, UR5, UR4, !UP4 ;  /* 0x0000000405048287 */ /* 0x000fe8000e000000 */
[----:B------:R-:W-:Y:S02]  /*5bd0*/  @!UP0 UIMAD UR8, UR7, UR8, UR4 ;  /* 0x00000008070882a4 */ /* 0x000fe4000f8e0204 */
[----:B------:R-:W-:Y:S02]  /*5be0*/  @!UP0 UIADD3 UR9, UPT, UPT, UR10, -UR4, URZ ;  /* 0x800000040a098290 */ /* 0x000fe4000fffe0ff */
[----:B------:R-:W-:Y:S02]  /*5bf0*/  UIADD3 UR4, UPT, UPT, -UR5, URZ, URZ ;  /* 0x000000ff05047290 */ /* 0x000fe4000fffe1ff */
[----:B------:R-:W-:Y:S02]  /*5c00*/  UIADD3 UR7, UPT, UPT, -UR6, URZ, URZ ;  /* 0x000000ff06077290 */ /* 0x000fe4000fffe1ff */
[----:B------:R-:W-:Y:S02]  /*5c10*/  @!UP0 UIMAD UR6, UR9, UR42, UR5 ;  /* 0x0000002a090682a4 */ /* 0x000fe4000f8e0205 */
[----:B------:R-:W-:Y:S02]  /*5c20*/  UIMAD UR14, UR15, UR4, UR14 ;  /* 0x000000040f0e72a4 */ /* 0x000fe4000f8e020e */
[----:B------:R-:W-:Y:S01]  /*5c30*/  UIMAD UR13, UR30, UR7, UR13 ;  /* 0x000000071e0d72a4 */ /* 0x000fe2000f8e020d */
[----:B------:R-:W-:Y:S02]  /*5c40*/  @!UP0 UMOV UR5, UR8 ;  /* 0x0000000800058c82 */ /* 0x000fe40008000000 */
[----:B------:R-:W-:Y:S02]  /*5c50*/  UIMAD UR14, UR5, UR15, UR14 ;  /* 0x0000000f050e72a4 */ /* 0x000fe4000f8e020e */
[----:B------:R-:W-:Y:S11]  /*5c60*/  UIMAD UR13, UR6, UR30, UR13 ;  /* 0x0000001e060d72a4 */ /* 0x000ff6000f8e020d */
[----:B------:R-:W-:Y:S01]  /*5c70*/  @!UPT UIADD3 URZ, UPT, UPT, URZ, URZ, URZ ;  /* 0x000000fffffff290 */ /* 0x000fe2000fffe0ff */
.L_x_116:
[----:B------:R-:W3:Y:S01]  /*5c80*/  @!UP2 LDCU.128 UR8, c[0x0][0xb10] ;  /* 0x00016200ff08a7ac */ /* 0x000ee20008000c00 */
[C---:B----4-:R-:W-:Y:S02]  /*5c90*/  ISETP.NE.U32.AND P1, PT, R4.reuse, RZ, PT ;  /* 0x000000ff0400720c */ /* 0x050fe40003f25070 */
[----:B------:R-:W-:Y:S02]  /*5ca0*/  ISETP.NE.U32.AND P0, PT, R4, RZ, PT ;  /* 0x000000ff0400720c */ /* 0x000fe40003f05070 */
[C---:B------:R-:W-:Y:S02]  /*5cb0*/  ISETP.NE.AND.EX P1, PT, R5.reuse, RZ, PT, P1 ;  /* 0x000000ff0500720c */ /* 0x040fe40003f25310 */
[----:B------:R-:W-:Y:S01]  /*5cc0*/  ISETP.NE.AND.EX P0, PT, R5, RZ, PT, P0 ;  /* 0x000000ff0500720c */ /* 0x000fe20003f05300 */
[----:B------:R-:W4:Y:S01]  /*5cd0*/  @!UP2 LDCU UR5, c[0x0][0xb0c] ;  /* 0x00016180ff05a7ac */ /* 0x000f220008000800 */
[----:B------:R-:W-:Y:S01]  /*5ce0*/  SHF.L.U32 R9, R15, 0x1f, RZ ;  /* 0x0000001f0f097819 */ /* 0x000fe200000006ff */
[----:B------:R-:W-:Y:S02]  /*5cf0*/  USHF.L.U32 UR19, UR16, 0x7, URZ ;  /* 0x0000000710137899 */ /* 0x000fe400080006ff */
[----:B------:R-:W-:Y:S02]  /*5d00*/  USHF.L.U32 UR18, UR20, 0x7, URZ ;  /* 0x0000000714127899 */ /* 0x000fe400080006ff */
[----:B---3--:R-:W-:Y:S07]  /*5d10*/  UIMAD.WIDE.U32 UR6, UR14, UR8, URZ ;  /* 0x000000080e0672a5 */ /* 0x008fee000f8e00ff */
[----:B------:R-:W-:Y:S01]  /*5d20*/  @!UP2 UMOV UR4, UR7 ;  /* 0x000000070004ac82 */ /* 0x000fe20008000000 */
[----:B----4-:R-:W-:Y:S02]  /*5d30*/  @!UP2 UISETP.NE.AND UP0, UPT, UR5, 0x1, UPT ;  /* 0x000000010500a88c */ /* 0x010fe4000bf05270 */
[----:B------:R-:W-:Y:S02]  /*5d40*/  @!UP2 USHF.R.U32.HI UR4, URZ, UR9, UR4 ;  /* 0x00000009ff04a299 */ /* 0x000fe40008011604 */
[----:B------:R-:W-:Y:S02]  /*5d50*/  UIMAD.WIDE.U32 UR6, UR13, UR11, URZ ;  /* 0x0000000b0d0672a5 */ /* 0x000fe4000f8e00ff */
[----:B------:R-:W-:Y:S02]  /*5d60*/  @!UP2 USEL UR8, UR14, UR4, !UP0 ;  /* 0x000000040e08a287 */ /* 0x000fe4000c000000 */
[----:B------:R-:W-:Y:S03]  /*5d70*/  @!UP2 UISETP.NE.AND UP0, UPT, UR10, 0x1, UPT ;  /* 0x000000010a00a88c */ /* 0x000fe6000bf05270 */
[----:B------:R-:W-:Y:S02]  /*5d80*/  @!UP2 UMOV UR6, UR7 ;  /* 0x000000070006ac82 */ /* 0x000fe40008000000 */
[----:B------:R-:W3:Y:S02]  /*5d90*/  @!UP2 LDCU UR4, c[0x0][0xb20] ;  /* 0x00016400ff04a7ac */ /* 0x000ee40008000800 */
[----:B---3--:R-:W-:Y:S04]  /*5da0*/  @!UP2 USHF.R.U32.HI UR6, URZ, UR4, UR6 ;  /* 0x00000004ff06a299 */ /* 0x008fe80008011606 */
[----:B------:R-:W-:Y:S04]  /*5db0*/  @!UP2 USEL UR6, UR13, UR6, !UP0 ;  /* 0x000000060d06a287 */ /* 0x000fe8000c000000 */
[----:B------:R-:W-:Y:S02]  /*5dc0*/  @!UP2 UIADD3 UR4, UPT, UPT, -UR8, UR6, URZ ;  /* 0x000000060804a290 */ /* 0x000fe4000fffe1ff */
[----:B------:R-:W-:Y:S02]  /*5dd0*/  @!UP2 UIADD3 UR6, UPT, UPT, UR8, -UR6, URZ ;  /* 0x800000060806a290 */ /* 0x000fe4000fffe0ff */
[----:B------:R-:W-:Y:S02]  /*5de0*/  @!UP2 UIMAD UR14, UR4, UR5, UR14 ;  /* 0x00000005040ea2a4 */ /* 0x000fe4000f8e020e */
[----:B------:R-:W-:Y:S01]  /*5df0*/  @!UP2 UIMAD UR13, UR6, UR10, UR13 ;  /* 0x0000000a060da2a4 */ /* 0x000fe2000f8e020d */
[----:B------:R-:W-:Y:S11]  /*5e00*/  BRA.U UP3, `(.L_x_117) ;  /* 0x0000000103107547 */ /* 0x000ff6000b800000 */
[----:B--2---:R-:W-:Y:S04]  /*5e10*/  MOV R0, UR37 ;  /* 0x0000002500007c02 */ /* 0x004fe80008000f00 */
[----:B------:R-:W-:Y:S04]  /*5e20*/  SHF.L.U32 R11, R0, 0x1f, RZ ;  /* 0x0000001f000b7819 */ /* 0x000fe800000006ff */
[----:B------:R-:W2:Y:S02]  /*5e30*/  SYNCS.PHASECHK.TRANS64.TRYWAIT P2, [UR21+0x228], R11 ;  /* 0x0002280bff0075a7 */ /* 0x000ea40008041115 */
[----:B--2---:R-:W-:Y:S05]  /*5e40*/  @!P2 BRA `(.L_x_118) ;  /* 0x000000540090a947 */ /* 0x004fea0003800000 */
.L_x_117:
[----:B------:R-:W-:Y:S05]  /*5e50*/  @!P1 BRA `(.L_x_119) ;  /* 0x0000000000309947 */ /* 0x000fea0003800000 */
[----:B------:R-:W-:Y:S01]  /*5e60*/  ISETP.NE.U32.AND P1, PT, R2, RZ, PT ;  /* 0x000000ff0200720c */ /* 0x000fe20003f25070 */
[----:B------:R-:W3:Y:S01]  /*5e70*/  LDCU.64 UR4, c[0x0][0x358] ;  /* 0x00006b00ff0477ac */ /* 0x000ee20008000a00 */
[----:B------:R-:W-:Y:S02]  /*5e80*/  IMAD.MOV.U32 R140, RZ, RZ, 0x1 ;  /* 0x00000001ff8c7424 */ /* 0x000fe400078e00ff */
[----:B------:R-:W-:Y:S11]  /*5e90*/  ISETP.NE.AND.EX P1, PT, R3, RZ, PT, P1 ;  /* 0x000000ff0300720c */ /* 0x000ff60003f25310 */
[----:B------:R-:W-:Y:S02]  /*5ea0*/  @!UPT UIADD3 URZ, UPT, UPT, URZ, URZ, URZ ;  /* 0x000000fffffff290 */ /* 0x000fe4000fffe0ff */
[----:B--2---:R-:W2:Y:S01]  /*5eb0*/  @P1 LDC.64 R10, c[0x0][0x888] ;  /* 0x00022200ff0a1b82 */ /* 0x004ea20000000a00 */
[----:B------:R-:W-:Y:S04]  /*5ec0*/  @P1 IMAD R0, R4, UR36, RZ ;  /* 0x0000002404001c24 */ /* 0x000fe8000f8e02ff */
[----:B--2---:R-:W-:Y:S04]  /*5ed0*/  @P1 IMAD.WIDE R10, R0, 0x4, R10 ;  /* 0x00000004000a1825 */ /* 0x004fe800078e020a */
[----:B------:R-:W-:Y:S01]  /*5ee0*/  HFMA2 R0, -RZ, RZ, 0, 5.9604644775390625e-08 ;  /* 0x00000001ff007431 */ /* 0x000fe200000001ff */
[----:B---3-5:R3:W5:Y:S04]  /*5ef0*/  @P1 LDG.E R72, desc[UR4][R10.64] ;  /* 0x000000040a481981 */ /* 0x028768000c1e1900 */
[----:B------:R-:W-:Y:S01]  /*5f00*/  @!P1 PRMT R140, R0, 0x7610, R140 ;  /* 0x00007610008c9816 */ /* 0x000fe2000000008c */
[----:B---3--:R-:W4:Y:S06]  /*5f10*/  @!P1 LDC R72, c[0x0][0x880] ;  /* 0x00022000ff489b82 */ /* 0x008f2c0000000800 */
.L_x_119:
[----:B----45:R-:W-:Y:S01]  /*5f20*/  @!P0 ISETP.EQ.AND P1, PT, R72, RZ, PT ;  /* 0x000000ff4800820c */ /* 0x030fe20003f22270 */
[----:B------:R-:W-:Y:S01]  /*5f30*/  @!UPT UIADD3 URZ, UPT, UPT, URZ, URZ, URZ ;  /* 0x000000fffffff290 */ /* 0x000fe2000fffe0ff */
[----:B------:R-:W-:Y:S11]  /*5f40*/  @!P0 BRA `(.L_x_120) ;  /* 0x0000000000188947 */ /* 0x000ff60003800000 */
[----:B------:R-:W-:Y:S02]  /*5f50*/  LOP3.LUT P0, RZ, R140, 0xff, RZ, 0xc0, !PT ;  /* 0x000000ff8cff7812 */ /* 0x000fe4000780c0ff */
[----:B------:R-:W-:Y:S04]  /*5f60*/  ISETP.NE.U32.AND P1, PT, R2, RZ, PT ;  /* 0x000000ff0200720c */ /* 0x000fe80003f25070 */
[----:B------:R-:W-:Y:S04]  /*5f70*/  ISETP.NE.AND.EX P1, PT, R3, RZ, PT, P1 ;  /* 0x000000ff0300720c */ /* 0x000fe80003f25310 */
[----:B------:R-:W-:Y:S03]  /*5f80*/  PLOP3.LUT P1, PT, P1, PT, PT, 0x8, 0x80 ;  /* 0x000000000080781c */ /* 0x000fe60000f2e170 */
[----:B------:R-:W-:Y:S11]  /*5f90*/  @P0 ISETP.EQ.AND P1, PT, R72, RZ, PT ;  /* 0x000000ff4800020c */ /* 0x000ff60003f22270 */
[----:B------:R-:W-:Y:S02]  /*5fa0*/  @!UPT UIADD3 URZ, UPT, UPT, URZ, URZ, URZ ;  /* 0x000000fffffff290 */ /* 0x000fe4000fffe0ff */
.L_x_120:
[----:B------:R-:W3:Y:S01]  /*5fb0*/  SYNCS.PHASECHK.TRANS64.TRYWAIT P2, [UR21+0x210], R9 ;  /* 0x00021009ff0075a7 */ /* 0x000ee20008041115 */
[----:B------:R-:W-:Y:S04]  /*5fc0*/  ELECT P0, URZ, PT ;  /* 0x0000000000ff782f */ /* 0x000fe80003800000 */
[----:B------:R-:W-:Y:S11]  /*5fd0*/  PLOP3.LUT P1, PT, P1, P0, PT, 0xf2, 0x2f ;  /* 0x00000000002f781c */ /* 0x000ff60000f21e72 */
[----:B------:R-:W-:Y:S02]  /*5fe0*/  @!UPT UIADD3 URZ, UPT, UPT, URZ, URZ, URZ ;  /* 0x000000fffffff290 */ /* 0x000fe4000fffe0ff */
[----:B------:R-:W-:Y:S05]  /*5ff0*/  @!P1 IADD3 R8, P0, PT, R16, 0x580, RZ ;  /* 0x0000058010089810 */ /* 0x000fea0007f1e0ff */
[----:B------:R-:W-:Y:S01]  /*6000*/  @!P1 IMAD.X R6, RZ, RZ, R17, P0 ;  /* 0x000000ffff069224 */ /* 0x000fe200000e0611 */
[----:B---3--:R-:W-:Y:S07]  /*6010*/  @!P2 BRA `(.L_x_121) ;  /* 0x000000540034a947 */ /* 0x008fee0003800000 */
.L_x_241:
[----:B------:R-:W-:Y:S01]  /*6020*/  @!P1 R2UR UR5, R8 ;  /* 0x00000000080592ca */ /* 0x000fe200000e0000 */
[----:B------:R-:W-:Y:S01]  /*6030*/  VOTEU.ALL UP0, P1 ;  /* 0x0000000000ff7886 */ /* 0x000fe20000800000 */
[----:B------:R-:W-:Y:S01]  /*6040*/  @!P1 R2UR UR4, R6 ;  /* 0x00000000060492ca */ /* 0x000fe200000e0000 */
[----:B--2---:R-:W-:Y:S01]  /*6050*/  @!P1 IMAD.MOV.U32 R0, RZ, RZ, 0x2000 ;  /* 0x00002000ff009424 */ /* 0x004fe200078e00ff */
[----:B------:R-:W-:Y:S01]  /*6060*/  UMOV UR8, 0x0 ;  /* 0x0000000000087882 */ /* 0x000fe20000000000 */
[----:B------:R-:W-:Y:S01]  /*6070*/  UMOV UR9, 0x10000000 ;  /* 0x1000000000097882 */ /* 0x000fe20000000000 */
[----:B------:R-:W-:Y:S01]  /*6080*/  @!UP0 UIADD3 UR16, UPT, UPT, UR21, 0x400, URZ ;  /* 0x0000040015108890 */ /* 0x000fe2000fffe0ff */
[----:B------:R-:W-:Y:S01]  /*6090*/  VIADD R14, R14, 0x1 ;  /* 0x000000010e0e7836 */ /* 0x000fe20000000000 */
[----:B------:R-:W-:Y:S01]  /*60a0*/  VOTEU.ALL UP0, P1 ;  /* 0x0000000000ff7886 */ /* 0x000fe20000800000 */
[----:B------:R-:W-:Y:S01]  /*60b0*/  UMOV UR20, UR36 ;  /* 0x0000002400147c82 */ /* 0x000fe20008000000 */
[----:B------:R-:W-:Y:S03]  /*60c0*/  UPRMT UR6, UR46, 0x654, UR17 ;  /* 0x000006542e067896 */ /* 0x000fe60008000011 */
[----:B------:R-:W-:Y:S02]  /*60d0*/  IMAD.U32 R10, RZ, RZ, UR5 ;  /* 0x00000005ff0a7e24 */ /* 0x000fe4000f8e00ff */
[----:B------:R-:W-:Y:S03]  /*60e0*/  IMAD.U32 R11, RZ, RZ, UR4 ;  /* 0x00000004ff0b7e24 */ /* 0x000fe6000f8e00ff */
[----:B------:R-:W-:Y:S02]  /*60f0*/  @!P1 R2UR UR4, R10 ;  /* 0x000000000a0492ca */ /* 0x000fe400000e0000 */
[----:B------:R-:W-:Y:S11]  /*6100*/  @!P1 R2UR UR5, R11 ;  /* 0x000000000b0592ca */ /* 0x000ff600000e0000 */
[----:B------:R-:W-:Y:S02]  /*6110*/  @!UPT UIADD3 URZ, UPT, UPT, URZ, URZ, URZ ;  /* 0x000000fffffff290 */ /* 0x000fe4000fffe0ff */
[----:B------:R2:W-:Y:S01]  /*6120*/  @!UP0 UTMALDG.3D [UR16], [UR4], desc[UR8] ;  /* 0x00000810040085b4 */ /* 0x0005e20008011000 */
[----:B------:R2:W-:Y:S01]  /*6130*/  @!P1 SYNCS.ARRIVE.TRANS64.RED.A0TR RZ, [UR21+0x200], R0 ;  /* 0x00020000ffff99a7 */ /* 0x0005e20008300415 */
[----:B------:R-:W-:Y:S01]  /*6140*/  SYNCS.ARRIVE.TRANS64.RED.A1T0 RZ, [UR6], RZ ;  /* 0x000000ffffff79a7 */ /* 0x000fe20008100406 */
[----:B------:R-:W3:Y:S02]  /*6150*/  SYNCS.PHASECHK.TRANS64.TRYWAIT P0, [UR21+0x218], R9 ;  /* 0x00021809ff0075a7 */ /* 0x000ee40008001115 */
[----:B--23--:R-:W-:Y:S05]  /*6160*/  @!P0 BRA `(.L_x_122) ;  /* 0x0000005000f88947 */ /* 0x00cfea0003800000 */
.L_x_243:
[----:B------:R-:W-:Y:S01]  /*6170*/  @!P1 IADD3 R6, P0, PT, R16, 0x580, RZ ;  /* 0x0000058010069810 */ /* 0x000fe20007f1e0ff */
[----:B------:R-:W-:Y:S01]  /*6180*/  VOTEU.ALL UP0, P1 ;  /* 0x0000000000ff7886 */ /* 0x000fe20000800000 */
[----:B------:R-:W-:Y:S01]  /*6190*/  UMOV UR6, 0x0 ;  /* 0x0000000000067882 */ /* 0x000fe20000000000 */
[----:B------:R-:W-:Y:S01]  /*61a0*/  UMOV UR7, 0x10000000 ;  /* 0x1000000000077882 */ /* 0x000fe20000000000 */
[----:B------:R-:W-:Y:S01]  /*61b0*/  @!P1 R2UR UR5, R6 ;  /* 0x00000000060592ca */ /* 0x000fe200000e0000 */
[----:B--2---:R-:W-:Y:S01]  /*61c0*/  @!P1 IMAD.X R0, RZ, RZ, R17, P0 ;  /* 0x000000ffff009224 */ /* 0x004fe200000e0611 */
[----:B------:R-:W-:Y:S01]  /*61d0*/  @!UP0 UIADD3 UR10, UPT, UPT, UR18, 0x40, URZ ;  /* 0x00000040120a8890 */ /* 0x000fe2000fffe0ff */
[----:B------:R-:W-:Y:S01]  /*61e0*/  R2UR UR16, R142 ;  /* 0x000000008e1072ca */ /* 0x000fe200000e0000 */
[----:B------:R-:W-:Y:S01]  /*61f0*/  @!UP0 UIADD3 UR8, UPT, UPT, UR21, 0x2400, URZ ;  /* 0x0000240015088890 */ /* 0x000fe2000fffe0ff */
[----:B------:R-:W-:Y:S01]  /*6200*/  ISETP.NE.AND P0, PT, R14, 0x2, PT ;  /* 0x000000020e00780c */ /* 0x000fe20003f05270 */
[----:B------:R-:W-:Y:S01]  /*6210*/  @!UP0 UIADD3 UR9, UPT, UPT, UR21, 0x208, URZ ;  /* 0x0000020815098890 */ /* 0x000fe2000fffe0ff */
[----:B------:R-:W-:Y:S01]  /*6220*/  @!P1 R2UR UR4, R0 ;  /* 0x00000000000492ca */ /* 0x000fe200000e0000 */
[----:B------:R-:W-:Y:S01]  /*6230*/  VOTEU.ALL UP0, P1 ;  /* 0x0000000000ff7886 */ /* 0x000fe20000800000 */
[----:B------:R-:W-:Y:S01]  /*6240*/  UMOV UR11, UR19 ;  /* 0x00000013000b7c82 */ /* 0x000fe20008000000 */
[----:B------:R-:W-:Y:S01]  /*6250*/  UMOV UR12, UR36 ;  /* 0x00000024000c7c82 */ /* 0x000fe20008000000 */
[----:B------:R-:W-:Y:S01]  /*6260*/  SEL R0, RZ, 0x1, P0 ;  /* 0x00000001ff007807 */ /* 0x000fe20000000000 */
[----:B------:R-:W-:Y:S01]  /*6270*/  UIADD3 UR20, UPT, UPT, UR13, UR63, URZ ;  /* 0x0000003f0d147290 */ /* 0x000fe2000fffe0ff */
[----:B------:R-:W-:Y:S01]  /*6280*/  IMAD.U32 R8, RZ, RZ, UR5 ;  /* 0x00000005ff087e24 */ /* 0x000fe2000f8e00ff */
[----:B------:R-:W-:Y:S01]  /*6290*/  LOP3.LUT R15, R15, 0x1, RZ, 0x3c, !PT ;  /* 0x000000010f0f7812 */ /* 0x000fe200078e3cff */
[----:B------:R-:W-:Y:S01]  /*62a0*/  UPLOP3.LUT UP3, UPT, UPT, UPT, UPT, 0x80, 0x8 ;  /* 0x000000000008789c */ /* 0x000fe20003f6f070 */
[----:B------:R-:W-:Y:S01]  /*62b0*/  LOP3.LUT R13, R13, R0, RZ, 0x3c, !PT ;  /* 0x000000000d0d7212 */ /* 0x000fe200078e3cff */
[----:B------:R-:W-:Y:S01]  /*62c0*/  UIADD3 UR16, UPT, UPT, UR14, UR16, URZ ;  /* 0x000000100e107290 */ /* 0x000fe2000fffe0ff */
[----:B------:R-:W-:Y:S01]  /*62d0*/  SEL R14, R14, RZ, P0 ;  /* 0x000000ff0e0e7207 */ /* 0x000fe20000000000 */
[----:B------:R-:W-:Y:S01]  /*62e0*/  UMOV UR36, UR26 ;  /* 0x0000001a00247c82 */ /* 0x000fe20008000000 */
[----:B------:R-:W-:Y:S01]  /*62f0*/  IMAD.U32 R9, RZ, RZ, UR4 ;  /* 0x00000004ff097e24 */ /* 0x000fe2000f8e00ff */
[----:B------:R-:W-:Y:S04]  /*6300*/  @!P1 R2UR UR4, R8 ;  /* 0x00000000080492ca */ /* 0x000fe800000e0000 */
[----:B------:R-:W-:Y:S11]  /*6310*/  @!P1 R2UR UR5, R9 ;  /* 0x00000000090592ca */ /* 0x000ff600000e0000 */
[----:B------:R-:W-:Y:S02]  /*6320*/  @!UPT UIADD3 URZ, UPT, UPT, URZ, URZ, URZ ;  /* 0x000000fffffff290 */ /* 0x000fe4000fffe0ff */
[----:B------:R2:W-:Y:S01]  /*6330*/  @!UP0 UTMALDG.3D [UR8], [UR4], desc[UR6] ;  /* 0x00000608040085b4 */ /* 0x0005e20008011000 */
[----:B------:R2:W-:Y:S01]  /*6340*/  @!P1 SYNCS.ARRIVE.TRANS64.RED.A0TR RZ, [UR21+0x208], R7 ;  /* 0x00020807ffff99a7 */ /* 0x0005e20008300415 */
[----:B------:R-:W-:Y:S01]  /*6350*/  SYNCS.ARRIVE.TRANS64.RED.A1T0 RZ, [UR33], RZ ;  /* 0x000000ffffff79a7 */ /* 0x000fe20008100421 */
[----:B------:R-:W-:Y:S05]  /*6360*/  BRA.U UP1, `(.L_x_123) ;  /* 0xfffffff501247547 */ /* 0x000fea000b83ffff */
[----:B------:R-:W-:-:S04]  /*6370*/  SHF.L.U32 R3, R15, 0x1f, RZ ;  /* 0x0000001f0f037819 */ /* 0x000fc800000006ff */
[----:B------:R-:W3:Y:S02]  /*6380*/  SYNCS.PHASECHK.TRANS64.TRYWAIT P0, [UR21+0x210], R3 ;  /* 0x00021003ff0075a7 */ /* 0x000ee40008001115 */
[----:B---3--:R-:W-:Y:S05]  /*6390*/  @!P0 BRA `(.L_x_124) ;  /* 0x0000005000848947 */ /* 0x008fea0003800000 */
.L_x_245:
[----:B---3--:R-:W-:-:S07]  /*63a0*/  MOV R0, UR21 ;  /* 0x0000001500007c02 */ /* 0x008fce0008000f00 */
.L_x_125:
[----:B---3--:R-:W-:-:S04]  /*63b0*/  SHF.L.U32 R3, R15, 0x1f, RZ ;  /* 0x0000001f0f037819 */ /* 0x008fc800000006ff */
[----:B------:R3:W4:Y:S03]  /*63c0*/  SYNCS.PHASECHK.TRANS64.TRYWAIT P0, [R0+URZ+0x218], R3 ;  /* 0x00021803000075a7 */ /* 0x00072600080011ff */
[----:B----4-:R-:W-:Y:S05]  /*63d0*/  @!P0 NANOSLEEP.SYNCS 0x989680 ;  /* 0x009896800000895d */ /* 0x010fea0003900000 */
[----:B------:R-:W4:Y:S02]  /*63e0*/  @!P0 SYNCS.PHASECHK.TRANS64 P0, [R0+URZ+0x218], R3 ;  /* 0x00021803000085a7 */ /* 0x000f2400080010ff */
[----:B-12-4-:R-:W-:Y:S05]  /*63f0*/  @P0 EXIT ;  /* 0x000000000000094d */ /* 0x016fea0003800000 */
[----:B------:R-:W-:Y:S05]  /*6400*/  BRA `(.L_x_125) ;  /* 0xfffffffc00e87947 */ /* 0x000fea000383ffff */
.L_x_114:
[----:B------:R-:W-:-:S06]  /*6410*/  UISETP.GE.AND UP0, UPT, UR18, 0x4, UPT ;  /* 0x000000041200788c */ /* 0x000fcc000bf06270 */
[----:B------:R-:W-:-:S13]  /*6420*/  PLOP3.LUT P0, PT, PT, PT, UP0, 0x80, 0x8 ;  /* 0x000000000008781c */ /* 0x000fda0003f0f008 */
[----:B------:R-:W-:Y:S05]  /*6430*/  @!P0 EXIT ;  /* 0x000000000000894d */ /* 0x000fea0003800000 */
[----:B------:R-:W-:Y:S01]  /*6440*/  BAR.SYNC.DEFER_BLOCKING 0x6, 0xa0 ;  /* 0x0182800000007b1d */ /* 0x000fe20000010000 */
[C---:B------:R-:W-:Y:S01]  /*6450*/  IMAD.SHL.U32 R2, R154.reuse, 0x40, RZ ;  /* 0x000000409a027824 */ /* 0x040fe200078e00ff */
[C---:B------:R-:W-:Y:S01]  /*6460*/  R2P PR, R154.reuse, 0x6 ;  /* 0x000000069a007804 */ /* 0x040fe20000000000 */
[----:B------:R-:W-:Y:S01]  /*6470*/  IMAD.MOV.U32 R151, RZ, RZ, 0x20 ;  /* 0x00000020ff977424 */ /* 0x000fe200078e00ff */
[----:B------:R-:W-:Y:S01]  /*6480*/  CS2R R148, SRZ ;  /* 0x0000000000947805 */ /* 0x000fe2000001ff00 */
[C---:B------:R-:W-:Y:S01]  /*6490*/  IMAD.U32 R69, R154.reuse, 0x10000, RZ ;  /* 0x000100009a457824 */ /* 0x040fe200078e00ff */
[----:B------:R-:W-:Y:S02]  /*64a0*/  UMOV UR44, 0x400 ;  /* 0x00000400002c7882 */ /* 0x000fe40000000000 */
[----:B------:R-:W1:Y:S01]  /*64b0*/  LDC.64 R138, c[0x0][0x8b0] ;  /* 0x00022c00ff8a7b82 */ /* 0x000e620000000a00 */
[----:B------:R-:W-:Y:S01]  /*64c0*/  ULEA UR44, UR46, UR44, 0x18 ;  /* 0x0000002c2e2c7291 */ /* 0x000fe2000f8ec0ff */
[----:B------:R-:W-:Y:S01]  /*64d0*/  IMAD.SHL.U32 R135, R154, 0x8, RZ ;  /* 0x000000089a877824 */ /* 0x000fe200078e00ff */
[----:B------:R-:W-:Y:S01]  /*64e0*/  LOP3.LUT R6, R2, 0x180, RZ, 0xc0, !PT ;  /* 0x0000018002067812 */ /* 0x000fe200078ec0ff */
[----:B------:R-:W-:Y:S01]  /*64f0*/  IMAD.MOV.U32 R152, RZ, RZ, 0x10 ;  /* 0x00000010ff987424 */ /* 0x000fe200078e00ff */
[----:B------:R-:W-:Y:S01]  /*6500*/  SEL R151, R151, 0xffffffe0, !P2 ;  /* 0xffffffe097977807 */ /* 0x000fe20005000000 */
[----:B------:R-:W-:Y:S01]  /*6510*/  UIADD3 UR4, UPT, UPT, UR44, 0x4400, URZ ;  /* 0x000044002c047890 */ /* 0x000fe2000fffe0ff */
[----:B------:R-:W-:Y:S01]  /*6520*/  LOP3.LUT R69, R69, 0x600000, RZ, 0xc0, !PT ;  /* 0x0060000045457812 */ /* 0x000fe200078ec0ff */
[----:B------:R-:W2:Y:S01]  /*6530*/  LDC.64 R136, c[0x0][0x8a8] ;  /* 0x00022a00ff887b82 */ /* 0x000ea20000000a00 */
[----:B------:R-:W-:Y:S01]  /*6540*/  LOP3.LUT R135, R6, 0x30, R135, 0xf8, !PT ;  /* 0x0000003006877812 */ /* 0x000fe200078ef887 */
[----:B------:R-:W-:Y:S01]  /*6550*/  IMAD.MOV.U32 R68, RZ, RZ, RZ ;  /* 0x000000ffff447224 */ /* 0x000fe200078e00ff */
[----:B------:R-:W-:Y:S01]  /*6560*/  SEL R152, R152, 0xfffffff0, !P1 ;  /* 0xfffffff098987807 */ /* 0x000fe20004800000 */
[----:B------:R-:W-:Y:S01]  /*6570*/  IMAD.MOV.U32 R145, RZ, RZ, RZ ;  /* 0x000000ffff917224 */ /* 0x000fe200078e00ff */
[----:B------:R-:W-:-:S02]  /*6580*/  SHF.R.S32.HI R3, RZ, 0x4, R151 ;  /* 0x00000004ff037819 */ /* 0x000fc40000011497 */
[----:B------:R-:W-:Y:S02]  /*6590*/  CS2R R146, SRZ ;  /* 0x0000000000927805 */ /* 0x000fe4000001ff00 */
[----:B------:R-:W-:Y:S01]  /*65a0*/  LOP3.LUT R135, R135, 0x1e40, R2, 0xf8, !PT ;  /* 0x00001e4087877812 */ /* 0x000fe200078ef802 */
[----:B------:R-:W-:Y:S01]  /*65b0*/  IMAD.U32 R153, RZ, RZ, UR4 ;  /* 0x00000004ff997e24 */ /* 0x000fe2000f8e00ff */
[----:B------:R-:W3:Y:S01]  /*65c0*/  LDS R0, [UR44+0x2e0] ;  /* 0x0002e02cff007984 */ /* 0x000ee20008000800 */
[----:B------:R-:W-:Y:S01]  /*65d0*/  LOP3.LUT R154, R154, 0x60, RZ, 0xc0, !PT ;  /* 0x000000609a9a7812 */ /* 0x000fe200078ec0ff */
[----:B------:R-:W4:Y:S01]  /*65e0*/  LDCU UR58, c[0x0][0x370] ;  /* 0x00006e00ff3a77ac */ /* 0x000f220008000800 */
[----:B------:R-:W-:Y:S01]  /*65f0*/  LEA.HI.SX32 R150, R152, R3, 0x1c ;  /* 0x0000000398967211 */ /* 0x000fe200078fe2ff */
[----:B------:R-:W1:Y:S01]  /*6600*/  LDCU UR43, c[0x0][0xb0c] ;  /* 0x00016180ff2b77ac */ /* 0x000e620008000800 */
[----:B------:R-:W1:Y:S01]  /*6610*/  LDCU UR39, c[0x0][0xb30] ;  /* 0x00016600ff2777ac */ /* 0x000e620008000800 */
[----:B------:R-:W1:Y:S01]  /*6620*/  LDCU.64 UR56, c[0x0][0x888] ;  /* 0x00011100ff3877ac */ /* 0x000e620008000a00 */
[----:B------:R-:W1:Y:S01]  /*6630*/  LDCU.64 UR40, c[0x0][0xb28] ;  /* 0x00016500ff2877ac */ /* 0x000e620008000a00 */
[----:B------:R-:W1:Y:S01]  /*6640*/  LDCU.64 UR60, c[0x0][0x890] ;  /* 0x00011200ff3c77ac */ /* 0x000e620008000a00 */
[----:B------:R-:W1:Y:S01]  /*6650*/  LDCU.128 UR52, c[0x0][0xb10] ;  /* 0x00016200ff3477ac */ /* 0x000e620008000c00 */
[----:B------:R-:W1:Y:S01]  /*6660*/  LDCU UR47, c[0x0][0x374] ;  /* 0x00006e80ff2f77ac */ /* 0x000e620008000800 */
[----:B------:R-:W-:Y:S01]  /*6670*/  UIADD3 UR62, UPT, UPT, UR44, 0x400, URZ ;  /* 0x000004002c3e7890 */ /* 0x000fe2000fffe0ff */
[----:B-1234-:R-:W-:-:S11]  /*6680*/  IMAD.IADD R69, R0, 0x1, R69 ;  /* 0x0000000100457824 */ /* 0x01efd600078e0245 */
.L_x_151:
[----:B------:R-:W-:Y:S02]  /*6690*/  LEA R3, R145, UR44, 0x3 ;  /* 0x0000002c91037c11 */ /* 0x000fe4000f8e18ff */
[----:B------:R-:W-:Y:S02]  /*66a0*/  SHF.L.U32 R0, R147, 0x1f, RZ ;  /* 0x0000001f93007819 */ /* 0x000fe400000006ff */
[----:B------:R-:W-:Y:S02]  /*66b0*/  LEA R5, R145, UR44, 0x4 ;  /* 0x0000002c91057c11 */ /* 0x000fe4000f8e20ff */
[----:B-1----:R-:W1:Y:S02]  /*66c0*/  SYNCS.PHASECHK.TRANS64.TRYWAIT P0, [R3+URZ+0x230], R0 ;  /* 0x00023000030075a7 */ /* 0x002e6400080011ff */
[----:B-1----:R-:W-:Y:S05]  /*66d0*/  @!P0 BRA `(.L_x_126) ;  /* 0x0000004c00cc8947 */ /* 0x002fea0003800000 */
.L_x_246:
        /* <DEDUP_REMOVED lines=11> */
[----:B------:R-:W-:Y:S01]  /*6790*/  PLOP3.LUT P0, PT, PT, PT, UP1, 0x80, 0x8 ;  /* 0x000000000008781c */ /* 0x000fe20003f0f018 */
[----:B------:R-:W-:Y:S11]  /*67a0*/  UP2UR UR45, UPR, URZ, 0x2 ;  /* 0x00000002ff2d7883 */ /* 0x000ff60008000000 */
[----:B------:R-:W-:Y:S01]  /*67b0*/  @!UPT UIADD3 URZ, UPT, UPT, URZ, URZ, URZ ;  /* 0x000000fffffff290 */ /* 0x000fe2000fffe0ff */
[----:B-1----:R-:W-:Y:S02]  /*67c0*/  @P0 SHF.R.U32.HI R0, RZ, 0x10, R5 ;  /* 0x00000010ff000819 */ /* 0x002fe40000011605 */
        /* <DEDUP_REMOVED lines=12> */
[----:B------:R-:W2:Y:S01]  /*6890*/  LDCU UR12, c[0x0][0xb20] ;  /* 0x00016400ff0c77ac */ /* 0x000ea20008000800 */
[----:B------:R-:W-:Y:S02]  /*68a0*/  UIMAD.WIDE.U32 UR4, UR47, UR55, URZ ;  /* 0x000000372f0472a5 */ /* 0x000fe4000f8e00ff */
[----:B------:R-:W-:Y:S02]  /*68b0*/  UIMAD.WIDE.U32 UR6, UR58, UR52, URZ ;  /* 0x000000343a0672a5 */ /* 0x000fe4000f8e00ff */
[----:B------:R-:W-:Y:S02]  /*68c0*/  UISETP.NE.AND UP0, UPT, UR54, 0x1, UPT ;  /* 0x000000013600788c */ /* 0x000fe4000bf05270 */
[----:B------:R-:W-:Y:S02]  /*68d0*/  UIMAD.WIDE.U32 UR8, UR37, UR55, URZ ;  /* 0x00000037250872a5 */ /* 0x000fe4000f8e00ff */
[----:B------:R-:W-:Y:S02]  /*68e0*/  UIMAD.WIDE.U32 UR10, UR38, UR52, URZ ;  /* 0x00000034260a72a5 */ /* 0x000fe4000f8e00ff */
[----:B------:R-:W-:Y:S02]  /*68f0*/  UISETP.NE.AND UP1, UPT, UR43, 0x1, UPT ;  /* 0x000000012b00788c */ /* 0x000fe4000bf25270 */
[----:B------:R-:W-:Y:S01]  /*6900*/  UISETP.NE.AND UP2, UPT, UR42, 0x1, UPT ;  /* 0x000000012a00788c */ /* 0x000fe2000bf45270 */
[----:B------:R-:W-:Y:S02]  /*6910*/  UMOV UR4, UR5 ;  /* 0x0000000500047c82 */ /* 0x000fe40008000000 */
[----:B--2---:R-:W-:Y:S03]  /*6920*/  USHF.R.U32.HI UR5, URZ, UR12, UR4 ;  /* 0x0000000cff057299 */ /* 0x004fe60008011604 */
[----:B------:R-:W-:Y:S02]  /*6930*/  UMOV UR4, UR7 ;  /* 0x0000000700047c82 */ /* 0x000fe40008000000 */
[----:B------:R-:W-:Y:S02]  /*6940*/  USHF.R.U32.HI UR7, URZ, UR53, UR4 ;  /* 0x00000035ff077299 */ /* 0x000fe40008011604 */
[----:B------:R-:W-:Y:S02]  /*6950*/  USEL UR4, UR47, UR5, !UP0 ;  /* 0x000000052f047287 */ /* 0x000fe4000c000000 */
[----:B------:R-:W-:Y:S01]  /*6960*/  USEL UR7, UR58, UR7, !UP1 ;  /* 0x000000073a077287 */ /* 0x000fe2000c800000 */
[----:B------:R-:W-:Y:S01]  /*6970*/  UMOV UR5, UR9 ;  /* 0x0000000900057c82 */ /* 0x000fe20008000000 */
[----:B------:R-:W-:Y:S02]  /*6980*/  UIMAD.WIDE.U32 UR8, UR4, UR40, URZ ;  /* 0x00000028040872a5 */ /* 0x000fe4000f8e00ff */
[----:B------:R-:W-:Y:S03]  /*6990*/  USHF.R.U32.HI UR6, URZ, UR12, UR5 ;  /* 0x0000000cff067299 */ /* 0x000fe60008011605 */
[----:B------:R-:W-:Y:S01]  /*69a0*/  UMOV UR5, UR11 ;  /* 0x0000000b00057c82 */ /* 0x000fe20008000000 */
[----:B------:R-:W-:Y:S02]  /*69b0*/  UIMAD.WIDE.U32 UR10, UR7, UR40, URZ ;  /* 0x00000028070a72a5 */ /* 0x000fe4000f8e00ff */
[----:B------:R-:W-:Y:S02]  /*69c0*/  USHF.R.U32.HI UR12, URZ, UR53, UR5 ;  /* 0x00000035ff0c7299 */ /* 0x000fe40008011605 */
[----:B------:R-:W-:Y:S01]  /*69d0*/  USEL UR6, UR37, UR6, !UP0 ;  /* 0x0000000625067287 */ /* 0x000fe2000c000000 */
[----:B------:R-:W-:Y:S02]  /*69e0*/  UMOV UR5, UR9 ;  /* 0x0000000900057c82 */ /* 0x000fe40008000000 */
[----:B------:R-:W-:Y:S01]  /*69f0*/  UMOV UR10, UR11 ;  /* 0x0000000b000a7c82 */ /* 0x000fe20008000000 */
[----:B------:R-:W-:Y:S02]  /*6a00*/  @UP2 USHF.R.U32.HI UR4, URZ, UR41, UR5 ;  /* 0x00000029ff042299 */ /* 0x000fe40008011605 */
[----:B------:R-:W-:Y:S02]  /*6a10*/  @UP2 USHF.R.U32.HI UR7, URZ, UR41, UR10 ;  /* 0x00000029ff072299 */ /* 0x000fe4000801160a */
[----:B------:R-:W-:Y:S02]  /*6a20*/  UIMAD UR4, UR42, UR4, URZ ;  /* 0x000000042a0472a4 */ /* 0x000fe4000f8e02ff */
[----:B------:R-:W-:Y:S02]  /*6a30*/  UIMAD.WIDE.U32 UR10, UR6, UR40, URZ ;  /* 0x00000028060a72a5 */ /* 0x000fe4000f8e00ff */
[----:B------:R-:W-:Y:S02]  /*6a40*/  USEL UR5, UR38, UR12, !UP1 ;  /* 0x0000000c26057287 */ /* 0x000fe4000c800000 */
[----:B------:R-:W-:Y:S02]  /*6a50*/  UIMAD UR8, UR42, UR7, URZ ;  /* 0x000000072a0872a4 */ /* 0x000fe4000f8e02ff */
[----:B------:R-:W-:Y:S03]  /*6a60*/  UISETP.GE.AND UP0, UPT, UR6, UR4, UPT ;  /* 0x000000040600728c */ /* 0x000fe6000bf06270 */
[----:B------:R-:W-:Y:S01]  /*6a70*/  UMOV UR4, UR11 ;  /* 0x0000000b00047c82 */ /* 0x000fe20008000000 */
[----:B------:R-:W-:Y:S02]  /*6a80*/  UISETP.GE.OR UP0, UPT, UR5, UR8, UP0 ;  /* 0x000000080500728c */ /* 0x000fe40008706670 */
[----:B------:R-:W-:Y:S02]  /*6a90*/  USHF.R.U32.HI UR4, URZ, UR41, UR4 ;  /* 0x00000029ff047299 */ /* 0x000fe40008011604 */
[----:B------:R-:W-:Y:S02]  /*6aa0*/  UIMAD.WIDE.U32 UR8, UR5, UR40, URZ ;  /* 0x00000028050872a5 */ /* 0x000fe4000f8e00ff */
[----:B------:R-:W-:Y:S02]  /*6ab0*/  USEL UR11, UR6, UR4, !UP2 ;  /* 0x00000004060b7287 */ /* 0x000fe4000d000000 */
[----:B------:R-:W-:Y:S02]  /*6ac0*/  UIADD3 UR8, UPT, UPT, -UR5, URZ, URZ ;  /* 0x000000ff05087290 */ /* 0x000fe4000fffe1ff */
[----:B------:R-:W-:Y:S01]  /*6ad0*/  UIADD3 UR10, UPT, UPT, -UR11, URZ, URZ ;  /* 0x000000ff0b0a7290 */ /* 0x000fe2000fffe1ff */
[----:B------:R-:W-:Y:S01]  /*6ae0*/  @!UP0 UMOV UR4, UR9 ;  /* 0x0000000900048c82 */ /* 0x000fe20008000000 */
[----:B------:R-:W-:Y:S02]  /*6af0*/  UIADD3 UR9, UPT, UPT, -UR6, URZ, URZ ;  /* 0x000000ff06097290 */ /* 0x000fe4000fffe1ff */
[----:B------:R-:W-:Y:S02]  /*6b00*/  @!UP0 USHF.R.U32.HI UR4, URZ, UR41, UR4 ;  /* 0x00000029ff048299 */ /* 0x000fe40008011604 */
[----:B------:R-:W-:Y:S02]  /*6b10*/  UIMAD UR10, UR42, UR10, UR6 ;  /* 0x0000000a2a0a72a4 */ /* 0x000fe4000f8e0206 */
[----:B------:R-:W-:Y:S04]  /*6b20*/  @!UP0 USEL UR4, UR5, UR4, !UP2 ;  /* 0x0000000405048287 */ /* 0x000fe8000d000000 */
[----:B------:R-:W-:Y:S02]  /*6b30*/  @!UP0 UIMAD UR10, UR7, UR10, UR4 ;  /* 0x0000000a070a82a4 */ /* 0x000fe4000f8e0204 */
[----:B------:R-:W-:Y:S02]  /*6b40*/  @!UP0 UIADD3 UR11, UPT, UPT, UR11, -UR4, URZ ;  /* 0x800000040b0b8290 */ /* 0x000fe4000fffe0ff */
[----:B------:R-:W-:Y:S02]  /*6b50*/  UIMAD UR7, UR43, UR8, UR38 ;  /* 0x000000082b0772a4 */ /* 0x000fe4000f8e0226 */
[----:B------:R-:W-:Y:S02]  /*6b60*/  @!UP0 UIMAD UR6, UR11, UR42, UR5 ;  /* 0x0000002a0b0682a4 */ /* 0x000fe4000f8e0205 */
[----:B------:R-:W-:Y:S01]  /*6b70*/  UIMAD UR4, UR54, UR9, UR37 ;  /* 0x00000009360472a4 */ /* 0x000fe2000f8e0225 */
[----:B------:R-:W-:Y:S02]  /*6b80*/  @!UP0 UMOV UR5, UR10 ;  /* 0x0000000a00058c82 */ /* 0x000fe40008000000 */
[----:B------:R-:W-:Y:S02]  /*6b90*/  UIMAD UR38, UR5, UR43, UR7 ;  /* 0x0000002b052672a4 */ /* 0x000fe4000f8e0207 */
[----:B------:R-:W-:Y:S11]  /*6ba0*/  UIMAD UR37, UR6, UR54, UR4 ;  /* 0x00000036062572a4 */ /* 0x000ff6000f8e0204 */
[----:B------:R-:W-:Y:S01]  /*6bb0*/  @!UPT UIADD3 URZ, UPT, UPT, URZ, URZ, URZ ;  /* 0x000000fffffff290 */ /* 0x000fe2000fffe0ff */
.L_x_127:
[----:B------:R-:W-:Y:S01]  /*6bc0*/  UISETP.NE.AND UP0, UPT, UR39, 0x1, UPT ;  /* 0x000000012700788c */ /* 0x000fe2000bf05270 */
[----:B------:R-:W-:Y:S01]  /*6bd0*/  IADD3 R145, PT, PT, R145, 0x1, RZ ;  /* 0x0000000191917810 */ /* 0x000fe20007ffe0ff */
[----:B------:R-:W-:Y:S02]  /*6be0*/  USHF.L.U32 UR50, UR16, 0x7, URZ ;  /* 0x0000000710327899 */ /* 0x000fe400080006ff */
[----:B------:R-:W-:Y:S07]  /*6bf0*/  USHF.L.U32 UR49, UR20, 0x7, URZ ;  /* 0x0000000714317899 */ /* 0x000fee00080006ff */
[----:B------:R-:W2:Y:S01]  /*6c00*/  @!UP0 LDCU.128 UR12, c[0x0][0xb10] ;  /* 0x00016200ff0c87ac */ /* 0x000ea20008000c00 */
[----:B------:R-:W3:Y:S01]  /*6c10*/  @!UP0 LDCU UR5, c[0x0][0xb0c] ;  /* 0x00016180ff0587ac */ /* 0x000ee20008000800 */
[----:B------:R-:W4:Y:S01]  /*6c20*/  @!UP0 LDCU UR10, c[0x0][0xb20] ;  /* 0x00016400ff0a87ac */ /* 0x000f220008000800 */
[----:B--2---:R-:W-:Y:S02]  /*6c30*/  UIMAD.WIDE.U32 UR8, UR38, UR12, URZ ;  /* 0x0000000c260872a5 */ /* 0x004fe4000f8e00ff */
[----:B------:R-:W-:Y:S02]  /*6c40*/  UIMAD.WIDE.U32 UR6, UR37, UR15, URZ ;  /* 0x0000000f250672a5 */ /* 0x000fe4000f8e00ff */
[----:B------:R-:W-:Y:S03]  /*6c50*/  @!UP0 UISETP.NE.AND UP1, UPT, UR14, 0x1, UPT ;  /* 0x000000010e00888c */ /* 0x000fe6000bf25270 */
[----:B------:R-:W-:Y:S01]  /*6c60*/  @!UP0 UMOV UR4, UR9 ;  /* 0x0000000900048c82 */ /* 0x000fe20008000000 */
[----:B---3--:R-:W-:Y:S02]  /*6c70*/  @!UP0 UISETP.NE.AND UP2, UPT, UR5, 0x1, UPT ;  /* 0x000000010500888c */ /* 0x008fe4000bf45270 */
[----:B------:R-:W-:Y:S01]  /*6c80*/  @!UP0 USHF.R.U32.HI UR4, URZ, UR13, UR4 ;  /* 0x0000000dff048299 */ /* 0x000fe20008011604 */
[----:B------:R-:W-:Y:S02]  /*6c90*/  @!UP0 UMOV UR6, UR7 ;  /* 0x0000000700068c82 */ /* 0x000fe40008000000 */
[----:B----4-:R-:W-:Y:S02]  /*6ca0*/  @!UP0 USHF.R.U32.HI UR6, URZ, UR10, UR6 ;  /* 0x0000000aff068299 */ /* 0x010fe40008011606 */
[----:B------:R-:W-:Y:S02]  /*6cb0*/  @!UP0 USEL UR7, UR38, UR4, !UP2 ;  /* 0x0000000426078287 */ /* 0x000fe4000d000000 */
[----:B------:R-:W-:Y:S04]  /*6cc0*/  @!UP0 USEL UR6, UR37, UR6, !UP1 ;  /* 0x0000000625068287 */ /* 0x000fe8000c800000 */
[----:B------:R-:W-:Y:S02]  /*6cd0*/  @!UP0 UIADD3 UR4, UPT, UPT, -UR7, UR6, URZ ;  /* 0x0000000607048290 */ /* 0x000fe4000fffe1ff */
[----:B------:R-:W-:Y:S02]  /*6ce0*/  @!UP0 UIADD3 UR6, UPT, UPT, UR7, -UR6, URZ ;  /* 0x8000000607068290 */ /* 0x000fe4000fffe0ff */
[----:B------:R-:W-:Y:S02]  /*6cf0*/  @!UP0 UIMAD UR38, UR4, UR5, UR38 ;  /* 0x00000005042682a4 */ /* 0x000fe4000f8e0226 */
[----:B------:R-:W-:Y:S02]  /*6d00*/  @!UP0 UIMAD UR37, UR6, UR14, UR37 ;  /* 0x0000000e062582a4 */ /* 0x000fe4000f8e0225 */
[----:B------:R-:W-:Y:S09]  /*6d10*/  ULOP3.LUT UP0, URZ, UR62, 0x1b0, URZ, 0xc0, !UPT ;  /* 0x000001b03eff7892 */ /* 0x000ff2000f80c0ff */
[----:B------:R-:W-:Y:S05]  /*6d20*/  BRA.U !UP0, `(.L_x_128) ;  /* 0x0000000108407547 */ /* 0x000fea000b800000 */
[----:B------:R-:W2:Y:S01]  /*6d30*/  LDCU.64 UR8, c[0x4][0x80] ;  /* 0x01001000ff0877ac */ /* 0x000ea20008000a00 */
[----:B------:R-:W-:Y:S01]  /*6d40*/  MOV R3, 0x0 ;  /* 0x0000000000037802 */ /* 0x000fe20000000f00 */
[----:B------:R-:W-:Y:S02]  /*6d50*/  HFMA2 R12, -RZ, RZ, 0, 5.9604644775390625e-08 ;  /* 0x00000001ff0c7431 */ /* 0x000fe400000001ff */
[----:B------:R-:W-:Y:S02]  /*6d60*/  IMAD.MOV.U32 R8, RZ, RZ, 0x70 ;  /* 0x00000070ff087424 */ /* 0x000fe400078e00ff */
[----:B------:R-:W-:Y:S01]  /*6d70*/  IMAD.MOV.U32 R13, RZ, RZ, RZ ;  /* 0x000000ffff0d7224 */ /* 0x000fe200078e00ff */
[----:B------:R-:W3:Y:S01]  /*6d80*/  LDCU.64 UR6, c[0x4][0x88] ;  /* 0x01001100ff0677ac */ /* 0x000ee20008000a00 */
[----:B------:R-:W4:Y:S01]  /*6d90*/  LDC.64 R2, c[0x4][R3] ;  /* 0x0100000003027b82 */ /* 0x000f220000000a00 */
[----:B------:R-:W1:Y:S01]  /*6da0*/  LDCU.64 UR4, c[0x4][0x8] ;  /* 0x01000100ff0477ac */ /* 0x000e620008000a00 */
[----:B--2---:R-:W-:Y:S01]  /*6db0*/  MOV R5, UR9 ;  /* 0x0000000900057c02 */ /* 0x004fe20008000f00 */
[----:B------:R-:W-:Y:S01]  /*6dc0*/  IMAD.U32 R4, RZ, RZ, UR8 ;  /* 0x00000008ff047e24 */ /* 0x000fe2000f8e00ff */
[----:B---3--:R-:W-:Y:S01]  /*6dd0*/  MOV R7, UR7 ;  /* 0x0000000700077c02 */ /* 0x008fe20008000f00 */
[----:B------:R-:W-:Y:S01]  /*6de0*/  IMAD.U32 R6, RZ, RZ, UR6 ;  /* 0x00000006ff067e24 */ /* 0x000fe2000f8e00ff */
[----:B-1----:R-:W-:Y:S01]  /*6df0*/  MOV R11, UR5 ;  /* 0x00000005000b7c02 */ /* 0x002fe20008000f00 */
[----:B------:R-:W-:Y:S02]  /*6e00*/  IMAD.U32 R10, RZ, RZ, UR4 ;  /* 0x00000004ff0a7e24 */ /* 0x000fe4000f8e00ff */
[----:B------:R-:W-:Y:S07]  /*6e10*/  LEPC R20, `(.L_x_128) ;  /* 0x000000001014794e */ /* 0x000fee0000000000 */
[----:B----45:R-:W-:Y:S05]  /*6e20*/  CALL.ABS.NOINC R2 ;  /* 0x0000000002007343 */ /* 0x030fea0003c00000 */
.L_x_128:
[----:B------:R-:W-:Y:S01]  /*6e30*/  LOP3.LUT P0, RZ, R153, 0x1b0, RZ, 0xc0, !PT ;  /* 0x000001b099ff7812 */ /* 0x000fe2000780c0ff */
[----:B------:R-:W-:Y:S11]  /*6e40*/  BSSY.RECONVERGENT B6, `(.L_x_129) ;  /* 0x0000013000067945 */ /* 0x000ff60003800200 */
[----:B------:R-:W-:Y:S01]  /*6e50*/  @!UPT UIADD3 URZ, UPT, UPT, URZ, URZ, URZ ;  /* 0x000000fffffff290 */ /* 0x000fe2000fffe0ff */
[----:B------:R-:W-:Y:S05]  /*6e60*/  @!P0 BRA `(.L_x_130) ;  /* 0x0000000000408947 */ /* 0x000fea0003800000 */
        /* <DEDUP_REMOVED lines=16> */
.L_x_130:
[----:B------:R-:W-:Y:S05]  /*6f70*/  BSYNC.RECONVERGENT B6 ;  /* 0x0000000000067941 */ /* 0x000fea0003800200 */
.L_x_129:
[----:B------:R-:W-:Y:S01]  /*6f80*/  R2UR UR4, R143 ;  /* 0x000000008f0472ca */ /* 0x000fe200000e0000 */
[----:B------:R-:W-:Y:S01]  /*6f90*/  UISETP.NE.U32.AND UP0, UPT, UR60, URZ, UPT ;  /* 0x000000ff3c00728c */ /* 0x000fe2000bf05070 */
[----:B------:R-:W-:Y:S02]  /*6fa0*/  ISETP.NE.U32.AND P4, PT, R138, RZ, PT ;  /* 0x000000ff8a00720c */ /* 0x000fe40003f85070 */
[----:B------:R-:W-:Y:S01]  /*6fb0*/  ISETP.NE.U32.AND P2, PT, RZ, UR56, PT ;  /* 0x00000038ff007c0c */ /* 0x000fe2000bf45070 */
[----:B------:R-:W-:Y:S01]  /*6fc0*/  UISETP.NE.AND.EX UP1, UPT, UR61, URZ, UPT, UP0 ;  /* 0x000000ff3d00728c */ /* 0x000fe2000bf25300 */
[----:B------:R-:W-:Y:S01]  /*6fd0*/  ISETP.NE.AND.EX P4, PT, R139, RZ, PT, P4 ;  /* 0x000000ff8b00720c */ /* 0x000fe20003f85340 */
[----:B------:R-:W-:Y:S01]  /*6fe0*/  UPLOP3.LUT UP0, UPT, UPT, UPT, UPT, 0x40, 0x4 ;  /* 0x000000000004789c */ /* 0x000fe20003f0e870 */
[----:B------:R-:W-:Y:S05]  /*6ff0*/  ISETP.NE.AND.EX P2, PT, RZ, UR57, PT, P2 ;  /* 0x00000039ff007c0c */ /* 0x000fea000bf45320 */
[----:B------:R-:W-:Y:S06]  /*7000*/  UISETP.NE.AND UP2, UPT, UR4, URZ, UPT ;  /* 0x000000ff0400728c */ /* 0x000fec000bf45270 */
[----:B------:R-:W-:Y:S05]  /*7010*/  PLOP3.LUT P1, PT, PT, PT, UP2, 0x80, 0x8 ;  /* 0x000000000008781c */ /* 0x000fea0003f2f028 */
[----:B------:R-:W-:Y:S06]  /*7020*/  @UP2 UPLOP3.LUT UP0, UPT, UPT, UPT, UP1, 0x80, 0x8 ;  /* 0x000000000008289c */ /* 0x000fec0003f0f010 */
[----:B------:R-:W-:Y:S01]  /*7030*/  PLOP3.LUT P0, PT, PT, PT, UP0, 0x80, 0x8 ;  /* 0x000000000008781c */ /* 0x000fe20003f0f008 */
[----:B------:R-:W-:Y:S01]  /*7040*/  @!UPT UIADD3 URZ, UPT, UPT, URZ, URZ, URZ ;  /* 0x000000fffffff290 */ /* 0x000fe2000fffe0ff */
[----:B------:R-:W-:Y:S11]  /*7050*/  BRA.U !UP1, `(.L_x_131) ;  /* 0x00000001093c7547 */ /* 0x000ff6000b800000 */
[----:B------:R-:W-:Y:S01]  /*7060*/  UISETP.NE.U32.AND UP0, UPT, UR56, URZ, UPT ;  /* 0x000000ff3800728c */ /* 0x000fe2000bf05070 */
[----:B-1----:R-:W-:Y:S01]  /*7070*/  HFMA2 R0, -RZ, RZ, 0, 5.9604644775390625e-08 ;  /* 0x00000001ff007431 */ /* 0x002fe200000001ff */
[----:B------:R-:W1:Y:S01]  /*7080*/  LDCU.64 UR8, c[0x0][0x358] ;  /* 0x00006b00ff0877ac */ /* 0x000e620008000a00 */
[----:B------:R-:W-:Y:S01]  /*7090*/  IMAD.MOV.U32 R140, RZ, RZ, 0x1 ;  /* 0x00000001ff8c7424 */ /* 0x000fe200078e00ff */
[----:B------:R-:W-:Y:S06]  /*70a0*/  UISETP.NE.AND.EX UP0, UPT, UR57, URZ, UPT, UP0 ;  /* 0x000000ff3900728c */ /* 0x000fec000bf05300 */
[----:B------:R-:W-:Y:S05]  /*70b0*/  PLOP3.LUT P3, PT, PT, PT, UP0, 0x80, 0x8 ;  /* 0x000000000008781c */ /* 0x000fea0003f6f008 */
[----:B------:R-:W2:Y:S01]  /*70c0*/  @UP0 LDCU.64 UR4, c[0x0][0x888] ;  /* 0x00011100ff0407ac */ /* 0x000ea20008000a00 */
[----:B------:R-:W-:Y:S07]  /*70d0*/  @UP0 UIMAD UR6, UR36, UR60, URZ ;  /* 0x0000003c240602a4 */ /* 0x000fee000f8e02ff */
[----:B------:R-:W-:Y:S01]  /*70e0*/  @!P3 PRMT R140, R0, 0x7610, R140 ;  /* 0x00007610008cb816 */ /* 0x000fe2000000008c */
[----:B--2---:R-:W-:Y:S06]  /*70f0*/  @UP0 UIMAD.WIDE UR4, UR6, 0x4, UR4 ;  /* 0x00000004060408a5 */ /* 0x004fec000f8e0204 */
[----:B------:R-:W-:Y:S01]  /*7100*/  IMAD.U32 R2, RZ, RZ, UR4 ;  /* 0x00000004ff027e24 */ /* 0x000fe2000f8e00ff */
[----:B------:R-:W-:Y:S04]  /*7110*/  MOV R3, UR5 ;  /* 0x0000000500037c02 */ /* 0x000fe80008000f00 */
[----:B------:R-:W2:Y:S01]  /*7120*/  @!UP0 LDCU UR4, c[0x0][0x880] ;  /* 0x00011000ff0487ac */ /* 0x000ea20008000800 */
[----:B-1---5:R3:W5:Y:S02]  /*7130*/  @P3 LDG.E R72, desc[UR8][R2.64] ;  /* 0x0000000802483981 */ /* 0x022764000c1e1900 */
[----:B--23--:R-:W-:Y:S02]  /*7140*/  @!P3 IMAD.U32 R72, RZ, RZ, UR4 ;  /* 0x00000004ff48be24 */ /* 0x00cfe4000f8e00ff */
.L_x_131:
[----:B------:R-:W-:Y:S05]  /*7150*/  @!P4 BRA `(.L_x_132) ;  /* 0x000000000024c947 */ /* 0x000fea0003800000 */
[----:B------:R-:W-:Y:S01]  /*7160*/  ISETP.NE.U32.AND P3, PT, R136, RZ, PT ;  /* 0x000000ff8800720c */ /* 0x000fe20003f65070 */
[----:B------:R-:W2:Y:S03]  /*7170*/  LDCU.64 UR4, c[0x0][0x358] ;  /* 0x00006b00ff0477ac */ /* 0x000ea60008000a00 */
[----:B------:R-:W-:Y:S11]  /*7180*/  ISETP.NE.AND.EX P3, PT, R137, RZ, PT, P3 ;  /* 0x000000ff8900720c */ /* 0x000ff60003f65330 */
[----:B------:R-:W-:Y:S02]  /*7190*/  @!UPT UIADD3 URZ, UPT, UPT, URZ, URZ, URZ ;  /* 0x000000fffffff290 */ /* 0x000fe4000fffe0ff */
[----:B------:R-:W3:Y:S01]  /*71a0*/  @P3 LDC.64 R2, c[0x0][0x8a8] ;  /* 0x00022a00ff023b82 */ /* 0x000ee20000000a00 */
[----:B-1----:R-:W-:Y:S04]  /*71b0*/  @P3 IMAD R0, R138, UR36, RZ ;  /* 0x000000248a003c24 */ /* 0x002fe8000f8e02ff */
[----:B---3--:R-:W-:Y:S05]  /*71c0*/  @P3 IMAD.WIDE R2, R0, 0x4, R2 ;  /* 0x0000000400023825 */ /* 0x008fea00078e0202 */
[----:B--2--5:R2:W5:Y:S02]  /*71d0*/  @P3 LDG.E R70, desc[UR4][R2.64] ;  /* 0x0000000402463981 */ /* 0x024564000c1e1900 */
[----:B--2---:R-:W3:Y:S02]  /*71e0*/  @!P3 LDC R70, c[0x0][0x8a0] ;  /* 0x00022800ff46bb82 */ /* 0x004ee40000000800 */
.L_x_132:
[----:B-----5:R-:W-:Y:S01]  /*71f0*/  ISETP.NE.AND P4, PT, R72, RZ, PT ;  /* 0x000000ff4800720c */ /* 0x020fe20003f85270 */
[----:B------:R-:W-:Y:S01]  /*7200*/  BSSY B1, `(.L_x_133) ;  /* 0x0000048000017945 */ /* 0x000fe20003800000 */
[----:B------:R-:W-:Y:S01]  /*7210*/  SEL R7, RZ, 0xffffffff, P2 ;  /* 0xffffffffff077807 */ /* 0x000fe20001000000 */
[----:B------:R-:W-:Y:S01]  /*7220*/  IMAD.MOV.U32 R78, RZ, RZ, 0x1 ;  /* 0x00000001ff4e7424 */ /* 0x000fe200078e00ff */
[----:B------:R-:W-:Y:S01]  /*7230*/  LOP3.LUT P3, RZ, R140, 0xff, RZ, 0xc0, !PT ;  /* 0x000000ff8cff7812 */ /* 0x000fe2000786c0ff */
[----:B------:R-:W-:Y:S01]  /*7240*/  IMAD R71, R68, 0x80, R69 ;  /* 0x0000008044477824 */ /* 0x000fe200078e0245 */
[----:B-1----:R-:W-:Y:S02]  /*7250*/  @P1 SEL R0, RZ, 0xffffffff, P4 ;  /* 0xffffffffff001807 */ /* 0x002fe40002000000 */
[----:B------:R-:W-:Y:S02]  /*7260*/  CS2R R98, SRZ ;  /* 0x0000000000627805 */ /* 0x000fe4000001ff00 */
[----:B------:R-:W-:Y:S02]  /*7270*/  LEA R3, R148, UR44, 0x3 ;  /* 0x0000002c94037c11 */ /* 0x000fe4000f8e18ff */
[----:B------:R-:W-:Y:S02]  /*7280*/  CS2R R96, SRZ ;  /* 0x0000000000607805 */ /* 0x000fe4000001ff00 */
[----:B------:R-:W-:Y:S02]  /*7290*/  @P0 SEL R0, R7, R0, !P3 ;  /* 0x0000000007000207 */ /* 0x000fe40005800000 */
[----:B------:R-:W-:Y:S02]  /*72a0*/  CS2R R94, SRZ ;  /* 0x00000000005e7805 */ /* 0x000fe4000001ff00 */
[----:B------:R-:W-:Y:S02]  /*72b0*/  LEA R144, R68, UR44, 0x3 ;  /* 0x0000002c44907c11 */ /* 0x000fe4000f8e18ff */
[----:B------:R-:W-:Y:S02]  /*72c0*/  CS2R R92, SRZ ;  /* 0x00000000005c7805 */ /* 0x000fe4000001ff00 */
[----:B------:R-:W-:Y:S02]  /*72d0*/  @P1 LOP3.LUT R0, R0, 0x1, RZ, 0xc0, !PT ;  /* 0x0000000100001812 */ /* 0x000fe400078ec0ff */
[----:B------:R-:W-:Y:S02]  /*72e0*/  CS2R R86, SRZ ;  /* 0x0000000000567805 */ /* 0x000fe4000001ff00 */
[----:B------:R-:W-:Y:S02]  /*72f0*/  SHF.L.U32 R5, R149, 0x1f, RZ ;  /* 0x0000001f95057819 */ /* 0x000fe400000006ff */
[----:B------:R-:W-:Y:S02]  /*7300*/  CS2R R84, SRZ ;  /* 0x0000000000547805 */ /* 0x000fe4000001ff00 */
[----:B------:R-:W-:Y:S02]  /*7310*/  ISETP.NE.U32.OR P6, PT, R0, 0x1, !P1 ;  /* 0x000000010000780c */ /* 0x000fe40004fc5470 */
[----:B------:R-:W-:Y:S02]  /*7320*/  CS2R R82, SRZ ;  /* 0x0000000000527805 */ /* 0x000fe4000001ff00 */
[----:B------:R-:W-:Y:S02]  /*7330*/  PLOP3.LUT P2, PT, PT, PT, UP1, 0x80, 0x8 ;  /* 0x000000000008781c */ /* 0x000fe40003f4f018 */
[----:B------:R-:W-:Y:S02]  /*7340*/  CS2R R80, SRZ ;  /* 0x0000000000507805 */ /* 0x000fe4000001ff00 */
[----:B------:R-:W-:Y:S02]  /*7350*/  SEL R0, RZ, 0xffffffff, P4 ;  /* 0xffffffffff007807 */ /* 0x000fe40002000000 */
[----:B------:R-:W-:Y:S03]  /*7360*/  P2R R88, PR, RZ, 0x40 ;  /* 0x00000040ff587803 */ /* 0x000fe60000000000 */
[----:B------:R-:W-:Y:S04]  /*7370*/  @P6 SHF.L.U32 R2, R146, 0x1f, RZ ;  /* 0x0000001f92026819 */ /* 0x000fe800000006ff */
[----:B------:R-:W-:Y:S01]  /*7380*/  @P2 SEL R0, R7, R0, !P3 ;  /* 0x0000000007002207 */ /* 0x000fe20005800000 */
[----:B------:R-:W1:Y:S03]  /*7390*/  @P6 SYNCS.PHASECHK.TRANS64.TRYWAIT P1, [R3+URZ+0x200], R2 ;  /* 0x00020002030065a7 */ /* 0x000e6600080211ff */
[----:B------:R-:W-:Y:S04]  /*73a0*/  LOP3.LUT R0, R0, 0x1, RZ, 0xc0, !PT ;  /* 0x0000000100007812 */ /* 0x000fe800078ec0ff */
[----:B------:R-:W-:Y:S04]  /*73b0*/  ISETP.NE.U32.AND P5, PT, R0, 0x1, PT ;  /* 0x000000010000780c */ /* 0x000fe80003fa5070 */
[----:B------:R-:W-:Y:S01]  /*73c0*/  P2R R79, PR, RZ, 0x20 ;  /* 0x00000020ff4f7803 */ /* 0x000fe20000000000 */
[----:B------:R2:W4:Y:S01]  /*73d0*/  SYNCS.PHASECHK.TRANS64.TRYWAIT P0, [R144+URZ+0x250], R5 ;  /* 0x00025005900075a7 */ /* 0x00052200080011ff */
[----:B-1----:R-:W-:Y:S01]  /*73e0*/  @P6 SEL R78, RZ, 0x1, !P1 ;  /* 0x00000001ff4e6807 */ /* 0x002fe20004800000 */
[----:B--2---:R-:W-:Y:S06]  /*73f0*/  @!P6 BRA `(.L_x_134) ;  /* 0x0000000000a0e947 */ /* 0x004fec0003800000 */
[----:B------:R-:W-:Y:S01]  /*7400*/  @P5 IMAD R7, R148, 0x2000, R135 ;  /* 0x0000200094075824 */ /* 0x000fe200078e0287 */
[----:B------:R-:W-:Y:S01]  /*7410*/  ISETP.NE.AND P1, PT, R78, RZ, PT ;  /* 0x000000ff4e00720c */ /* 0x000fe20003f25270 */
[----:B------:R-:W-:Y:S01]  /*7420*/  BSSY B0, `(.L_x_135) ;  /* 0x0000011000007945 */ /* 0x000fe20003800000 */
[----:B------:R-:W-:Y:S01]  /*7430*/  CS2R R82, SRZ ;  /* 0x0000000000527805 */ /* 0x000fe2000001ff00 */
[----:B------:R-:W-:Y:S01]  /*7440*/  @P5 VIADD R9, R7, UR44 ;  /* 0x0000002c07095c36 */ /* 0x000fe20008000000 */
[----:B------:R-:W-:Y:S02]  /*7450*/  CS2R R80, SRZ ;  /* 0x0000000000507805 */ /* 0x000fe4000001ff00 */
[----:B------:R-:W-:Y:S02]  /*7460*/  CS2R R86, SRZ ;  /* 0x0000000000567805 */ /* 0x000fe4000001ff00 */
[----:B------:R-:W-:Y:S01]  /*7470*/  CS2R R84, SRZ ;  /* 0x0000000000547805 */ /* 0x000fe2000001ff00 */
[--C-:B------:R-:W-:Y:S01]  /*7480*/  @P5 IMAD.IADD R6, R152, 0x1, R9.reuse ;  /* 0x0000000198065824 */ /* 0x100fe200078e0209 */
[----:B------:R-:W-:Y:S01]  /*7490*/  CS2R R94, SRZ ;  /* 0x00000000005e7805 */ /* 0x000fe2000001ff00 */
[--C-:B------:R-:W-:Y:S01]  /*74a0*/  @P5 IMAD.IADD R4, R151, 0x1, R9.reuse ;  /* 0x0000000197045824 */ /* 0x100fe200078e0209 */
[----:B------:R-:W-:Y:S01]  /*74b0*/  CS2R R92, SRZ ;  /* 0x00000000005c7805 */ /* 0x000fe2000001ff00 */
[----:B------:R-:W-:Y:S01]  /*74c0*/  @P5 IMAD R2, R150, 0x10, R9 ;  /* 0x0000001096025824 */ /* 0x000fe200078e0209 */
[----:B------:R-:W-:Y:S02]  /*74d0*/  CS2R R98, SRZ ;  /* 0x0000000000627805 */ /* 0x000fe4000001ff00 */
[----:B------:R-:W-:Y:S01]  /*74e0*/  CS2R R96, SRZ ;  /* 0x0000000000607805 */ /* 0x000fe2000001ff00 */
[----:B------:R-:W-:Y:S06]  /*74f0*/  @P1 BRA `(.L_x_136) ;  /* 0x00000000000c1947 */ /* 0x000fec0003800000 */
[----:B------:R-:W-:Y:S04]  /*7500*/  SHF.L.U32 R0, R146, 0x1f, RZ ;  /* 0x0000001f92007819 */ /* 0x000fe800000006ff */
[----:B------:R-:W1:Y:S02]  /*7510*/  SYNCS.PHASECHK.TRANS64.TRYWAIT P1, [R3+URZ+0x200], R0 ;  /* 0x00020000030075a7 */ /* 0x000e6400080211ff */
[----:B-1----:R-:W-:Y:S05]  /*7520*/  @!P1 BRA `(.L_x_137) ;  /* 0x00000040004c9947 */ /* 0x002fea0003800000 */
.L_x_136:
[----:B------:R-:W-:Y:S05]  /*7530*/  BSYNC B0 ;  /* 0x0000000000007941 */ /* 0x000fea0003800000 */
.L_x_135:
[----:B------:R-:W-:Y:S01]  /*7540*/  ISETP.NE.AND P1, PT, R79, RZ, PT ;  /* 0x000000ff4f00720c */ /* 0x000fe20003f25270 */
[----:B-1----:R-:W-:Y:S02]  /*7550*/  VIADD R3, R3, 0x210 ;  /* 0x0000021003037836 */ /* 0x002fe40000000000 */
[----:B------:R-:W-:Y:S02]  /*7560*/  IMAD.U32 R0, RZ, RZ, UR46 ;  /* 0x0000002eff007e24 */ /* 0x000fe4000f8e00ff */
[----:B------:R-:W-:Y:S03]  /*7570*/  VIADD R148, R148, 0x1 ;  /* 0x0000000194947836 */ /* 0x000fe60000000000 */
[----:B------:R-:W-:Y:S05]  /*7580*/  PRMT R0, R0, 0x654, R3 ;  /* 0x0000065400007816 */ /* 0x000fea0000000003 */
[----:B------:R1:W2:Y:S04]  /*7590*/  @P1 LDS.128 R80, [R7+UR44+0x400] ;  /* 0x0004002c07501984 */ /* 0x0002a80008000c00 */
[----:B------:R1:W1:Y:S04]  /*75a0*/  @P1 LDS.128 R84, [R6+0x400] ;  /* 0x0004000006541984 */ /* 0x0002680000000c00 */
[----:B------:R1:W1:Y:S04]  /*75b0*/  @P1 LDS.128 R92, [R4+0x400] ;  /* 0x00040000045c1984 */ /* 0x0002680000000c00 */
[----:B------:R1:W1:Y:S01]  /*75c0*/  @P1 LDS.128 R96, [R2+0x400] ;  /* 0x0004000002601984 */ /* 0x0002620000000c00 */
[C---:B------:R-:W-:Y:S01]  /*75d0*/  ISETP.NE.AND P1, PT, R148.reuse, 0x2, PT ;  /* 0x000000029400780c */ /* 0x040fe20003f25270 */
[----:B------:R-:W-:Y:S01]  /*75e0*/  @!PT LDS RZ, [RZ] ;  /* 0x00000000fffff984 */ /* 0x000fe20000000800 */
[----:B------:R-:W-:Y:S01]  /*75f0*/  @!PT LDS RZ, [RZ] ;  /* 0x00000000fffff984 */ /* 0x000fe20000000800 */
[----:B------:R-:W-:Y:S01]  /*7600*/  @!PT LDS RZ, [RZ] ;  /* 0x00000000fffff984 */ /* 0x000fe20000000800 */
[----:B------:R-:W-:Y:S01]  /*7610*/  @!PT LDS RZ, [RZ] ;  /* 0x00000000fffff984 */ /* 0x000fe20000000800 */
[----:B------:R5:W-:Y:S06]  /*7620*/  MEMBAR.ALL.CTA ;  /* 0x0000000000007992 */ /* 0x000bec0000008000 */
[----:B-----5:R-:W5:Y:S01]  /*7630*/  FENCE.VIEW.ASYNC.S ;  /* 0x00000000000073c6 */ /* 0x020f620000000000 */
[----:B------:R-:W-:Y:S02]  /*7640*/  SEL R3, RZ, 0x1, P1 ;  /* 0x00000001ff037807 */ /* 0x000fe40000800000 */
[----:B------:R-:W-:Y:S02]  /*7650*/  SEL R148, R148, RZ, P1 ;  /* 0x000000ff94947207 */ /* 0x000fe40000800000 */
[----:B------:R-:W-:Y:S01]  /*7660*/  LOP3.LUT R146, R146, R3, RZ, 0x3c, !PT ;  /* 0x0000000392927212 */ /* 0x000fe200078e3cff */
[----:B-----5:R1:W-:Y:S06]  /*7670*/  SYNCS.ARRIVE.TRANS64.RED.A1T0 RZ, [R0+URZ], RZ ;  /* 0x000000ff00ff79a7 */ /* 0x0203ec00081004ff */
.L_x_134:
[----:B------:R-:W-:Y:S05]  /*7680*/  BSYNC B1 ;  /* 0x0000000000017941 */ /* 0x000fea0003800000 */
.L_x_133:
[----:B-1----:R-:W-:Y:S04]  /*7690*/  SHF.R.U32.HI R0, RZ, 0x15, R71 ;  /* 0x00000015ff007819 */ /* 0x002fe80000011647 */
[----:B------:R-:W-:Y:S01]  /*76a0*/  LOP3.LUT P1, RZ, R0, 0x3, R141, 0x48, !PT ;  /* 0x0000000300ff7812 */ /* 0x000fe2000782488d */
[----:B------:R-:W-:Y:S01]  /*76b0*/  @!UPT UIADD3 URZ, UPT, UPT, URZ, URZ, URZ ;  /* 0x000000fffffff290 */ /* 0x000fe2000fffe0ff */
[----:B----4-:R-:W-:Y:S11]  /*76c0*/  @P0 BRA `(.L_x_138) ;  /* 0x0000000000080947 */ /* 0x010ff60003800000 */
[----:B------:R-:W1:Y:S02]  /*76d0*/  SYNCS.PHASECHK.TRANS64.TRYWAIT P0, [R144+URZ+0x250], R5 ;  /* 0x00025005900075a7 */ /* 0x000e6400080011ff */
[----:B-1----:R-:W-:Y:S05]  /*76e0*/  @!P0 BRA `(.L_x_139) ;  /* 0x0000003c00f08947 */ /* 0x002fea0003800000 */
.L_x_138:
[----:B------:R-:W-:Y:S05]  /*76f0*/  @!P1 BRA `(.L_x_140) ;  /* 0x0000000000409947 */ /* 0x000fea0003800000 */
[----:B------:R-:W1:Y:S01]  /*7700*/  LDCU.64 UR8, c[0x4][0x70] ;  /* 0x01000e00ff0877ac */ /* 0x000e620008000a00 */
[----:B------:R-:W-:Y:S01]  /*7710*/  MOV R3, 0x0 ;  /* 0x0000000000037802 */ /* 0x000fe20000000f00 */
[----:B------:R-:W-:Y:S02]  /*7720*/  HFMA2 R12, -RZ, RZ, 0, 5.9604644775390625e-08 ;  /* 0x00000001ff0c7431 */ /* 0x000fe400000001ff */
[----:B------:R-:W-:Y:S02]  /*7730*/  IMAD.MOV.U32 R8, RZ, RZ, 0x192 ;  /* 0x00000192ff087424 */ /* 0x000fe400078e00ff */
[----:B------:R-:W-:Y:S01]  /*7740*/  IMAD.MOV.U32 R13, RZ, RZ, RZ ;  /* 0x000000ffff0d7224 */ /* 0x000fe200078e00ff */
[----:B------:R-:W4:Y:S01]  /*7750*/  LDCU.64 UR6, c[0x4][0x78] ;  /* 0x01000f00ff0677ac */ /* 0x000f220008000a00 */
[----:B------:R-:W2:Y:S01]  /*7760*/  LDC.64 R2, c[0x4][R3] ;  /* 0x0100000003027b82 */ /* 0x000ea20000000a00 */
[----:B------:R-:W5:Y:S01]  /*7770*/  LDCU.64 UR4, c[0x4][0x10] ;  /* 0x01000200ff0477ac */ /* 0x000f620008000a00 */
[----:B-1----:R-:W-:Y:S01]  /*7780*/  MOV R5, UR9 ;  /* 0x0000000900057c02 */ /* 0x002fe20008000f00 */
[----:B------:R-:W-:Y:S01]  /*7790*/  IMAD.U32 R4, RZ, RZ, UR8 ;  /* 0x00000008ff047e24 */ /* 0x000fe2000f8e00ff */
[----:B----4-:R-:W-:Y:S01]  /*77a0*/  MOV R7, UR7 ;  /* 0x0000000700077c02 */ /* 0x010fe20008000f00 */
[----:B------:R-:W-:Y:S01]  /*77b0*/  IMAD.U32 R6, RZ, RZ, UR6 ;  /* 0x00000006ff067e24 */ /* 0x000fe2000f8e00ff */
[----:B-----5:R-:W-:Y:S01]  /*77c0*/  MOV R11, UR5 ;  /* 0x00000005000b7c02 */ /* 0x020fe20008000f00 */
[----:B------:R-:W-:Y:S02]  /*77d0*/  IMAD.U32 R10, RZ, RZ, UR4 ;  /* 0x00000004ff0a7e24 */ /* 0x000fe4000f8e00ff */
[----:B------:R-:W-:Y:S07]  /*77e0*/  LEPC R20, `(.L_x_140) ;  /* 0x000000001014794e */ /* 0x000fee0000000000 */
[----:B--23--:R-:W-:Y:S05]  /*77f0*/  CALL.ABS.NOINC R2 ;  /* 0x0000000002007343 */ /* 0x00cfea0003c00000 */
.L_x_140:
[----:B--2---:R-:W-:Y:S01]  /*7800*/  SHF.L.U32 R75, R80, 0x10, RZ ;  /* 0x00000010504b7819 */ /* 0x004fe200000006ff */
[----:B------:R-:W-:Y:S05]  /*7810*/  WARPSYNC.ALL ;  /* 0x0000000000007948 */ /* 0x000fea0003800000 */
[----:B------:R-:W-:Y:S01]  /*7820*/  R2UR UR4, R71 ;  /* 0x00000000470472ca */ /* 0x000fe200000e0000 */
[----:B------:R-:W-:Y:S01]  /*7830*/  BSSY.RECONVERGENT B0, `(.L_x_141) ;  /* 0x0000121000007945 */ /* 0x000fe20003800200 */
[----:B------:R-:W-:Y:S02]  /*7840*/  ISETP.NE.AND P6, PT, R88, RZ, PT ;  /* 0x000000ff5800720c */ /* 0x000fe40003fc5270 */
[----:B------:R-:W-:Y:S02]  /*7850*/  IADD3 R113, PT, PT, R135, UR44, RZ ;  /* 0x0000002c87717c10 */ /* 0x000fe4000fffe0ff */
[----:B------:R-:W-:Y:S02]  /*7860*/  SHF.L.U32 R112, R150, 0x4, RZ ;  /* 0x0000000496707819 */ /* 0x000fe400000006ff */
[-C--:B------:R-:W-:Y:S02]  /*7870*/  IADD3 R157, PT, PT, R152, R113.reuse, RZ ;  /* 0x00000071989d7210 */ /* 0x080fe40007ffe0ff */
[----:B------:R-:W-:Y:S02]  /*7880*/  IADD3 R156, PT, PT, R151, R113, RZ ;  /* 0x00000071979c7210 */ /* 0x000fe40007ffe0ff */
[----:B------:R-:W-:Y:S01]  /*7890*/  IADD3 R155, PT, PT, R113, R112, RZ ;  /* 0x00000070719b7210 */ /* 0x000fe20007ffe0ff */
[----:B-1----:R-:W3:Y:S01]  /*78a0*/  LDTM.x64 R4, tmem[UR4] ;  /* 0x00000004000479ee */ /* 0x002ee20008340000 */
[C---:B------:R-:W-:Y:S02]  /*78b0*/  PRMT R73, R80.reuse, 0x8880, RZ ;  /* 0x0000888050497816 */ /* 0x040fe400000000ff */
[----:B------:R-:W-:Y:S02]  /*78c0*/  SHF.R.S32.HI R75, RZ, 0x18, R75 ;  /* 0x00000018ff4b7819 */ /* 0x000fe4000001144b */
[----:B------:R-:W-:Y:S02]  /*78d0*/  SHF.R.S32.HI R76, RZ, 0x18, R81 ;  /* 0x00000018ff4c7819 */ /* 0x000fe40000011451 */
[----:B------:R-:W-:Y:S02]  /*78e0*/  SHF.L.U32 R74, R80, 0x8, RZ ;  /* 0x00000008504a7819 */ /* 0x000fe400000006ff */
[----:B------:R-:W-:Y:S02]  /*78f0*/  SHF.L.U32 R77, R81, 0x8, RZ ;  /* 0x00000008514d7819 */ /* 0x000fe400000006ff */
[----:B------:R-:W-:Y:S02]  /*7900*/  SHF.R.S32.HI R74, RZ, 0x18, R74 ;  /* 0x00000018ff4a7819 */ /* 0x000fe4000001144a */
[----:B------:R-:W-:Y:S02]  /*7910*/  SHF.R.S32.HI R77, RZ, 0x18, R77 ;  /* 0x00000018ff4d7819 */ /* 0x000fe4000001144d */
[----:B------:R-:W-:Y:S02]  /*7920*/  ISETP.NE.AND P0, PT, R154, RZ, PT ;  /* 0x000000ff9a00720c */ /* 0x000fe40003f05270 */
[----:B------:R-:W-:Y:S02]  /*7930*/  LEA R114, R148, UR44, 0x3 ;  /* 0x0000002c94727c11 */ /* 0x000fe4000f8e18ff */
[----:B------:R-:W-:Y:S01]  /*7940*/  @P6 SHF.L.U32 R115, R146, 0x1f, RZ ;  /* 0x0000001f92736819 */ /* 0x000fe200000006ff */
[C---:B---3--:R-:W-:Y:S02]  /*7950*/  IMAD R0, R70.reuse, R4, RZ ;  /* 0x0000000446007224 */ /* 0x048fe400078e02ff */
[C---:B------:R-:W-:Y:S02]  /*7960*/  IMAD R2, R70.reuse, R5, RZ ;  /* 0x0000000546027224 */ /* 0x040fe400078e02ff */
[----:B------:R-:W-:Y:S02]  /*7970*/  IMAD R3, R70, R6, RZ ;  /* 0x0000000646037224 */ /* 0x000fe400078e02ff */
[-C--:B------:R-:W-:Y:S01]  /*7980*/  IMAD R0, R73, R72.reuse, R0 ;  /* 0x0000004849007224 */ /* 0x080fe200078e0200 */
[----:B------:R-:W-:Y:S01]  /*7990*/  SHF.R.S32.HI R73, RZ, 0x18, R80 ;  /* 0x00000018ff497819 */ /* 0x000fe20000011450 */
[-C--:B------:R-:W-:Y:S01]  /*79a0*/  IMAD R2, R75, R72.reuse, R2 ;  /* 0x000000484b027224 */ /* 0x080fe200078e0202 */
[C---:B------:R-:W-:Y:S01]  /*79b0*/  PRMT R75, R81.reuse, 0x8880, RZ ;  /* 0x00008880514b7816 */ /* 0x040fe200000000ff */
[----:B------:R-:W-:Y:S01]  /*79c0*/  IMAD R3, R74, R72, R3 ;  /* 0x000000484a037224 */ /* 0x000fe200078e0203 */
[----:B------:R-:W-:Y:S01]  /*79d0*/  SHF.L.U32 R74, R81, 0x10, RZ ;  /* 0x00000010514a7819 */ /* 0x000fe200000006ff */
[C---:B------:R-:W-:Y:S02]  /*79e0*/  IMAD R7, R70.reuse, R7, RZ ;  /* 0x0000000746077224 */ /* 0x040fe400078e02ff */
[C---:B------:R-:W-:Y:S01]  /*79f0*/  IMAD R4, R70.reuse, R8, RZ ;  /* 0x0000000846047224 */ /* 0x040fe200078e02ff */
[----:B------:R-:W-:Y:S01]  /*7a00*/  SHF.R.S32.HI R74, RZ, 0x18, R74 ;  /* 0x00000018ff4a7819 */ /* 0x000fe2000001144a */
[----:B------:R-:W-:Y:S02]  /*7a10*/  IMAD R5, R70, R9, RZ ;  /* 0x0000000946057224 */ /* 0x000fe400078e02ff */
[-C--:B------:R-:W-:Y:S01]  /*7a20*/  IMAD R7, R73, R72.reuse, R7 ;  /* 0x0000004849077224 */ /* 0x080fe200078e0207 */
[C---:B------:R-:W-:Y:S01]  /*7a30*/  PRMT R73, R82.reuse, 0x8880, RZ ;  /* 0x0000888052497816 */ /* 0x040fe200000000ff */
[----:B------:R-:W-:Y:S01]  /*7a40*/  IMAD R4, R75, R72, R4 ;  /* 0x000000484b047224 */ /* 0x000fe200078e0204 */
[----:B------:R-:W-:Y:S01]  /*7a50*/  SHF.L.U32 R75, R82, 0x8, RZ ;  /* 0x00000008524b7819 */ /* 0x000fe200000006ff */
[----:B------:R-:W-:Y:S01]  /*7a60*/  IMAD R6, R70, R10, RZ ;  /* 0x0000000a46067224 */ /* 0x000fe200078e02ff */
[----:B------:R-:W-:Y:S01]  /*7a70*/  I2IP.S8.S32.SAT R89, R7, R3, RZ ;  /* 0x0000000307597239 */ /* 0x000fe200000014ff */
[----:B------:R-:W-:Y:S01]  /*7a80*/  IMAD R5, R74, R72, R5 ;  /* 0x000000484a057224 */ /* 0x000fe200078e0205 */
[----:B------:R-:W-:Y:S01]  /*7a90*/  SHF.L.U32 R74, R82, 0x10, RZ ;  /* 0x00000010524a7819 */ /* 0x000fe200000006ff */
[----:B------:R-:W-:Y:S01]  /*7aa0*/  IMAD R11, R70, R11, RZ ;  /* 0x0000000b460b7224 */ /* 0x000fe200078e02ff */
[----:B------:R-:W-:Y:S01]  /*7ab0*/  I2IP.S8.S32.SAT R88, R2, R0, R89 ;  /* 0x0000000002587239 */ /* 0x000fe20000001459 */
[C---:B------:R-:W-:Y:S01]  /*7ac0*/  IMAD R8, R70.reuse, R12, RZ ;  /* 0x0000000c46087224 */ /* 0x040fe200078e02ff */
[----:B------:R-:W-:Y:S01]  /*7ad0*/  SHF.R.S32.HI R74, RZ, 0x18, R74 ;  /* 0x00000018ff4a7819 */ /* 0x000fe2000001144a */
[-C--:B------:R-:W-:Y:S01]  /*7ae0*/  IMAD R6, R77, R72.reuse, R6 ;  /* 0x000000484d067224 */ /* 0x080fe200078e0206 */
[----:B------:R-:W-:Y:S01]  /*7af0*/  SHF.R.S32.HI R75, RZ, 0x18, R75 ;  /* 0x00000018ff4b7819 */ /* 0x000fe2000001144b */
[----:B------:R-:W-:Y:S01]  /*7b00*/  IMAD R9, R70, R13, RZ ;  /* 0x0000000d46097224 */ /* 0x000fe200078e02ff */
[----:B------:R-:W-:Y:S01]  /*7b10*/  SHF.L.U32 R77, R83, 0x8, RZ ;  /* 0x00000008534d7819 */ /* 0x000fe200000006ff */
[-C--:B------:R-:W-:Y:S01]  /*7b20*/  IMAD R11, R76, R72.reuse, R11 ;  /* 0x000000484c0b7224 */ /* 0x080fe200078e020b */
[----:B------:R-:W-:Y:S01]  /*7b30*/  SHF.R.S32.HI R76, RZ, 0x18, R83 ;  /* 0x00000018ff4c7819 */ /* 0x000fe20000011453 */
[----:B------:R-:W-:Y:S01]  /*7b40*/  IMAD R8, R73, R72, R8 ;  /* 0x0000004849087224 */ /* 0x000fe200078e0208 */
[----:B------:R-:W-:Y:S01]  /*7b50*/  SHF.R.S32.HI R73, RZ, 0x18, R82 ;  /* 0x00000018ff497819 */ /* 0x000fe20000011452 */
[----:B------:R-:W-:Y:S01]  /*7b60*/  IMAD R10, R70, R14, RZ ;  /* 0x0000000e460a7224 */ /* 0x000fe200078e02ff */
[----:B------:R-:W-:Y:S01]  /*7b70*/  I2IP.S8.S32.SAT R90, R11, R6, RZ ;  /* 0x000000060b5a7239 */ /* 0x000fe200000014ff */
[----:B------:R-:W-:Y:S01]  /*7b80*/  IMAD R9, R74, R72, R9 ;  /* 0x000000484a097224 */ /* 0x000fe200078e0209 */
[----:B------:R-:W-:Y:S01]  /*7b90*/  SHF.R.S32.HI R77, RZ, 0x18, R77 ;  /* 0x00000018ff4d7819 */ /* 0x000fe2000001144d */
[----:B------:R-:W-:Y:S01]  /*7ba0*/  IMAD.U32 R74, R83, 0x10000, RZ ;  /* 0x00010000534a7824 */ /* 0x000fe200078e00ff */
[----:B------:R-:W-:Y:S01]  /*7bb0*/  I2IP.S8.S32.SAT R89, R5, R4, R90 ;  /* 0x0000000405597239 */ /* 0x000fe2000000145a */
[C---:B------:R-:W-:Y:S02]  /*7bc0*/  IMAD R15, R70.reuse, R15, RZ ;  /* 0x0000000f460f7224 */ /* 0x040fe400078e02ff */
[----:B------:R-:W-:Y:S01]  /*7bd0*/  IMAD R10, R75, R72, R10 ;  /* 0x000000484b0a7224 */ /* 0x000fe200078e020a */
[----:B------:R-:W-:Y:S01]  /*7be0*/  PRMT R75, R83, 0x8880, RZ ;  /* 0x00008880534b7816 */ /* 0x000fe200000000ff */
        /* <DEDUP_REMOVED lines=11> */
[C---:B------:R-:W-:Y:S01]  /*7ca0*/  IMAD R19, R70.reuse, R19, RZ ;  /* 0x0000001346137224 */ /* 0x040fe200078e02ff */
[----:B------:R-:W-:Y:S01]  /*7cb0*/  I2IP.S8.S32.SAT R90, R9, R8, R90 ;  /* 0x00000008095a7239 */ /* 0x000fe2000000145a */
[C---:B------:R-:W-:Y:S01]  /*7cc0*/  IMAD R16, R70.reuse, R20, RZ ;  /* 0x0000001446107224 */ /* 0x040fe200078e02ff */
[----:B------:R-:W-:Y:S01]  /*7cd0*/  SHF.R.S32.HI R74, RZ, 0x18, R74 ;  /* 0x00000018ff4a7819 */ /* 0x000fe2000001144a */
[-C--:B------:R-:W-:Y:S01]  /*7ce0*/  IMAD R14, R77, R72.reuse, R14 ;  /* 0x000000484d0e7224 */ /* 0x080fe200078e020e */
[----:B------:R-:W-:Y:S01]  /*7cf0*/  SHF.R.S32.HI R75, RZ, 0x18, R75 ;  /* 0x00000018ff4b7819 */ /* 0x000fe2000001144b */
[----:B------:R-:W-:Y:S01]  /*7d00*/  IMAD R17, R70, R21, RZ ;  /* 0x0000001546117224 */ /* 0x000fe200078e02ff */
[----:B------:R-:W-:Y:S01]  /*7d10*/  SHF.L.U32 R77, R85, 0x8, RZ ;  /* 0x00000008554d7819 */ /* 0x000fe200000006ff */
[----:B------:R-:W-:Y:S01]  /*7d20*/  IMAD R19, R76, R72, R19 ;  /* 0x000000484c137224 */ /* 0x000fe200078e0213 */
[----:B------:R-:W-:Y:S01]  /*7d30*/  SHF.R.S32.HI R76, RZ, 0x18, R85 ;  /* 0x00000018ff4c7819 */ /* 0x000fe20000011455 */
[----:B------:R-:W-:Y:S01]  /*7d40*/  IMAD R18, R70, R22, RZ ;  /* 0x0000001646127224 */ /* 0x000fe200078e02ff */
[----:B------:R-:W-:Y:S01]  /*7d50*/  SHF.R.S32.HI R77, RZ, 0x18, R77 ;  /* 0x00000018ff4d7819 */ /* 0x000fe2000001144d */
[----:B------:R-:W-:Y:S01]  /*7d60*/  IMAD R16, R73, R72, R16 ;  /* 0x0000004849107224 */ /* 0x000fe200078e0210 */
[----:B------:R-:W-:Y:S01]  /*7d70*/  I2IP.S8.S32.SAT R91, R19, R14, RZ ;  /* 0x0000000e135b7239 */ /* 0x000fe200000014ff */
[-C--:B------:R-:W-:Y:S01]  /*7d80*/  IMAD R17, R74, R72.reuse, R17 ;  /* 0x000000484a117224 */ /* 0x080fe200078e0211 */
[----:B------:R-:W-:Y:S01]  /*7d90*/  SHF.L.U32 R74, R85, 0x10, RZ ;  /* 0x00000010554a7819 */ /* 0x000fe200000006ff */
[C---:B------:R-:W-:Y:S01]  /*7da0*/  IMAD R23, R70.reuse, R23, RZ ;  /* 0x0000001746177224 */ /* 0x040fe200078e02ff */
[----:B------:R-:W-:Y:S01]  /*7db0*/  SHF.R.S32.HI R73, RZ, 0x18, R84 ;  /* 0x00000018ff497819 */ /* 0x000fe20000011454 */
[----:B------:R-:W-:Y:S01]  /*7dc0*/  IMAD R18, R75, R72, R18 ;  /* 0x000000484b127224 */ /* 0x000fe200078e0212 */
[----:B------:R-:W-:Y:S01]  /*7dd0*/  PRMT R75, R85, 0x8880, RZ ;  /* 0x00008880554b7816 */ /* 0x000fe200000000ff */
[C---:B------:R-:W-:Y:S01]  /*7de0*/  IMAD R20, R70.reuse, R24, RZ ;  /* 0x0000001846147224 */ /* 0x040fe200078e02ff */
[----:B------:R-:W-:Y:S01]  /*7df0*/  SHF.R.S32.HI R74, RZ, 0x18, R74 ;  /* 0x00000018ff4a7819 */ /* 0x000fe2000001144a */
[----:B------:R-:W-:Y:S01]  /*7e00*/  IMAD R21, R70, R25, RZ ;  /* 0x0000001946157224 */ /* 0x000fe200078e02ff */
[----:B------:R-:W-:Y:S01]  /*7e10*/  I2IP.S8.S32.SAT R91, R13, R12, R91 ;  /* 0x0000000c0d5b7239 */ /* 0x000fe2000000145b */
[-C--:B------:R-:W-:Y:S01]  /*7e20*/  IMAD R23, R73, R72.reuse, R23 ;  /* 0x0000004849177224 */ /* 0x080fe200078e0217 */
[C---:B------:R-:W-:Y:S01]  /*7e30*/  PRMT R73, R86.reuse, 0x8880, RZ ;  /* 0x0000888056497816 */ /* 0x040fe200000000ff */
[-C--:B------:R-:W-:Y:S01]  /*7e40*/  IMAD R20, R75, R72.reuse, R20 ;  /* 0x000000484b147224 */ /* 0x080fe200078e0214 */
[----:B------:R-:W-:Y:S01]  /*7e50*/  SHF.L.U32 R75, R86, 0x8, RZ ;  /* 0x00000008564b7819 */ /* 0x000fe200000006ff */
[----:B------:R-:W-:Y:S01]  /*7e60*/  IMAD R21, R74, R72, R21 ;  /* 0x000000484a157224 */ /* 0x000fe200078e0215 */
[----:B------:R1:W-:Y:S01]  /*7e70*/  STS.128 [R135+UR44+0x4400], R88 ;  /* 0x0044005887007988 */ /* 0x0003e20008000c2c */
[----:B------:R-:W-:Y:S01]  /*7e80*/  IMAD R22, R70, R26, RZ ;  /* 0x0000001a46167224 */ /* 0x000fe200078e02ff */
[----:B------:R-:W-:Y:S01]  /*7e90*/  I2IP.S8.S32.SAT R100, R23, R18, RZ ;  /* 0x0000001217647239 */ /* 0x000fe200000014ff */
[----:B------:R-:W-:Y:S01]  /*7ea0*/  IMAD.U32 R74, R86, 0x10000, RZ ;  /* 0x00010000564a7824 */ /* 0x000fe200078e00ff */
[----:B------:R-:W-:Y:S01]  /*7eb0*/  SHF.R.S32.HI R75, RZ, 0x18, R75 ;  /* 0x00000018ff4b7819 */ /* 0x000fe2000001144b */
[C---:B------:R-:W-:Y:S01]  /*7ec0*/  IMAD R27, R70.reuse, R27, RZ ;  /* 0x0000001b461b7224 */ /* 0x040fe200078e02ff */
[----:B------:R-:W-:Y:S01]  /*7ed0*/  I2IP.S8.S32.SAT R100, R17, R16, R100 ;  /* 0x0000001011647239 */ /* 0x000fe20000001464 */
[C---:B------:R-:W-:Y:S01]  /*7ee0*/  IMAD R24, R70.reuse, R28, RZ ;  /* 0x0000001c46187224 */ /* 0x040fe200078e02ff */
[----:B------:R-:W-:Y:S01]  /*7ef0*/  SHF.R.S32.HI R74, RZ, 0x18, R74 ;  /* 0x00000018ff4a7819 */ /* 0x000fe2000001144a */
[-C--:B------:R-:W-:Y:S01]  /*7f00*/  IMAD R22, R77, R72.reuse, R22 ;  /* 0x000000484d167224 */ /* 0x080fe200078e0216 */
[----:B------:R-:W-:Y:S01]  /*7f10*/  SHF.L.U32 R77, R87, 0x8, RZ ;  /* 0x00000008574d7819 */ /* 0x000fe200000006ff */
[----:B------:R-:W-:Y:S02]  /*7f20*/  IMAD R25, R70, R29, RZ ;  /* 0x0000001d46197224 */ /* 0x000fe400078e02ff */
        /* <DEDUP_REMOVED lines=33> */
[----:B------:R-:W-:Y:S01]  /*8140*/  PRMT R76, R93, 0x8880, RZ ;  /* 0x000088805d4c7816 */ /* 0x000fe200000000ff */
[C---:B------:R-:W-:Y:S02]  /*8150*/  IMAD R34, R70.reuse, R38, RZ ;  /* 0x0000002646227224 */ /* 0x040fe400078e02ff */
[----:B------:R-:W-:Y:S01]  /*8160*/  IMAD R32, R73, R72, R32 ;  /* 0x0000004849207224 */ /* 0x000fe200078e0220 */
[----:B------:R-:W-:Y:S01]  /*8170*/  SHF.R.S32.HI R73, RZ, 0x18, R92 ;  /* 0x00000018ff497819 */ /* 0x000fe2000001145c */
[----:B------:R-:W-:Y:S01]  /*8180*/  IMAD R39, R70, R39, RZ ;  /* 0x0000002746277224 */ /* 0x000fe200078e02ff */
[----:B------:R-:W-:Y:S01]  /*8190*/  I2IP.S8.S32.SAT R103, R35, R30, RZ ;  /* 0x0000001e23677239 */ /* 0x000fe200000014ff */
[-C--:B------:R-:W-:Y:S02]  /*81a0*/  IMAD R33, R74, R72.reuse, R33 ;  /* 0x000000484a217224 */ /* 0x080fe400078e0221 */
[----:B------:R-:W-:Y:S01]  /*81b0*/  IMAD R34, R75, R72, R34 ;  /* 0x000000484b227224 */ /* 0x000fe200078e0222 */
[----:B------:R-:W-:Y:S01]  /*81c0*/  I2IP.S8.S32.SAT R103, R29, R28, R103 ;  /* 0x0000001c1d677239 */ /* 0x000fe20000001467 */
[C---:B------:R-:W-:Y:S01]  /*81d0*/  IMAD.U32 R74, R93.reuse, 0x10000, RZ ;  /* 0x000100005d4a7824 */ /* 0x040fe200078e00ff */
[----:B------:R-:W-:Y:S01]  /*81e0*/  SHF.L.U32 R75, R93, 0x8, RZ ;  /* 0x000000085d4b7819 */ /* 0x000fe200000006ff */
[----:B------:R-:W-:Y:S01]  /*81f0*/  IMAD R39, R73, R72, R39 ;  /* 0x0000004849277224 */ /* 0x000fe200078e0227 */
[----:B------:R-:W-:Y:S01]  /*8200*/  MOV R73, R76 ;  /* 0x0000004c00497202 */ /* 0x000fe20000000f00 */
[C---:B------:R-:W-:Y:S01]  /*8210*/  IMAD R36, R70.reuse, R40, RZ ;  /* 0x0000002846247224 */ /* 0x040fe200078e02ff */
[----:B------:R-:W-:Y:S01]  /*8220*/  SHF.R.S32.HI R74, RZ, 0x18, R74 ;  /* 0x00000018ff4a7819 */ /* 0x000fe2000001144a */
[C---:B------:R-:W-:Y:S01]  /*8230*/  IMAD R37, R70.reuse, R41, RZ ;  /* 0x0000002946257224 */ /* 0x040fe200078e02ff */
[----:B------:R-:W-:Y:S01]  /*8240*/  SHF.R.S32.HI R75, RZ, 0x18, R75 ;  /* 0x00000018ff4b7819 */ /* 0x000fe2000001144b */
[----:B------:R-:W-:Y:S01]  /*8250*/  IMAD R38, R70, R42, RZ ;  /* 0x0000002a46267224 */ /* 0x000fe200078e02ff */
[----:B------:R1:W-:Y:S01]  /*8260*/  STS.128 [R157+0x4400], R100 ;  /* 0x004400649d007388 */ /* 0x0003e20000000c00 */
[----:B------:R-:W-:Y:S01]  /*8270*/  IMAD R36, R73, R72, R36 ;  /* 0x0000004849247224 */ /* 0x000fe200078e0224 */
[----:B------:R-:W-:Y:S01]  /*8280*/  I2IP.S8.S32.SAT R104, R39, R34, RZ ;  /* 0x0000002227687239 */ /* 0x000fe200000014ff */
[-C--:B------:R-:W-:Y:S01]  /*8290*/  IMAD R37, R74, R72.reuse, R37 ;  /* 0x000000484a257224 */ /* 0x080fe200078e0225 */
[----:B------:R-:W-:Y:S01]  /*82a0*/  SHF.R.S32.HI R76, RZ, 0x18, R93 ;  /* 0x00000018ff4c7819 */ /* 0x000fe2000001145d */
[----:B------:R-:W-:Y:S01]  /*82b0*/  IMAD R43, R70, R43, RZ ;  /* 0x0000002b462b7224 */ /* 0x000fe200078e02ff */
[C---:B------:R-:W-:Y:S01]  /*82c0*/  SHF.L.U32 R74, R94.reuse, 0x10, RZ ;  /* 0x000000105e4a7819 */ /* 0x040fe200000006ff */
[----:B------:R-:W-:Y:S01]  /*82d0*/  IMAD R38, R75, R72, R38 ;  /* 0x000000484b267224 */ /* 0x000fe200078e0226 */
[----:B------:R-:W-:Y:S01]  /*82e0*/  PRMT R73, R94, 0x8880, RZ ;  /* 0x000088805e497816 */ /* 0x000fe200000000ff */
[----:B------:R-:W-:Y:S01]  /*82f0*/  IMAD R40, R70, R44, RZ ;  /* 0x0000002c46287224 */ /* 0x000fe200078e02ff */
[----:B------:R-:W-:Y:S01]  /*8300*/  SHF.L.U32 R75, R94, 0x8, RZ ;  /* 0x000000085e4b7819 */ /* 0x000fe200000006ff */
[----:B------:R-:W-:Y:S01]  /*8310*/  IMAD R41, R70, R45, RZ ;  /* 0x0000002d46297224 */ /* 0x000fe200078e02ff */
[----:B------:R-:W-:Y:S01]  /*8320*/  SHF.R.S32.HI R74, RZ, 0x18, R74 ;  /* 0x00000018ff4a7819 */ /* 0x000fe2000001144a */
[----:B------:R-:W-:Y:S01]  /*8330*/  IMAD R43, R76, R72, R43 ;  /* 0x000000484c2b7224 */ /* 0x000fe200078e022b */
[----:B------:R-:W-:Y:S01]  /*8340*/  SHF.R.S32.HI R75, RZ, 0x18, R75 ;  /* 0x00000018ff4b7819 */ /* 0x000fe2000001144b */
[C---:B------:R-:W-:Y:S01]  /*8350*/  IMAD R42, R70.reuse, R46, RZ ;  /* 0x0000002e462a7224 */ /* 0x040fe200078e02ff */
[----:B------:R-:W-:Y:S01]  /*8360*/  I2IP.S8.S32.SAT R104, R33, R32, R104 ;  /* 0x0000002021687239 */ /* 0x000fe20000001468 */
[----:B------:R-:W-:Y:S01]  /*8370*/  IMAD R40, R73, R72, R40 ;  /* 0x0000004849287224 */ /* 0x000fe200078e0228 */
[----:B------:R-:W-:Y:S01]  /*8380*/  SHF.R.S32.HI R76, RZ, 0x18, R94 ;  /* 0x00000018ff4c7819 */ /* 0x000fe2000001145e */
[----:B------:R-:W-:Y:S01]  /*8390*/  IMAD R47, R70, R47, RZ ;  /* 0x0000002f462f7224 */ /* 0x000fe200078e02ff */
[----:B------:R-:W-:Y:S01]  /*83a0*/  I2IP.S8.S32.SAT R105, R43, R38, RZ ;  /* 0x000000262b697239 */ /* 0x000fe200000014ff */
[-C--:B------:R-:W-:Y:S01]  /*83b0*/  IMAD R41, R74, R72.reuse, R41 ;  /* 0x000000484a297224 */ /* 0x080fe200078e0229 */
[----:B------:R-:W-:Y:S01]  /*83c0*/  PRMT R73, R95, 0x8880, RZ ;  /* 0x000088805f497816 */ /* 0x000fe200000000ff */
[-C--:B------:R-:W-:Y:S01]  /*83d0*/  IMAD R42, R75, R72.reuse, R42 ;  /* 0x000000484b2a7224 */ /* 0x080fe200078e022a */
[----:B------:R-:W-:Y:S01]  /*83e0*/  SHF.L.U32 R74, R95, 0x10, RZ ;  /* 0x000000105f4a7819 */ /* 0x000fe200000006ff */
[----:B------:R-:W-:Y:S01]  /*83f0*/  IMAD R47, R76, R72, R47 ;  /* 0x000000484c2f7224 */ /* 0x000fe200078e022f */
[----:B------:R-:W-:Y:S01]  /*8400*/  I2IP.S8.S32.SAT R105, R37, R36, R105 ;  /* 0x0000002425697239 */ /* 0x000fe20000001469 */
[C---:B------:R-:W-:Y:S01]  /*8410*/  IMAD R44, R70.reuse, R48, RZ ;  /* 0x00000030462c7224 */ /* 0x040fe200078e02ff */
[----:B------:R-:W-:Y:S01]  /*8420*/  SHF.R.S32.HI R74, RZ, 0x18, R74 ;  /* 0x00000018ff4a7819 */ /* 0x000fe2000001144a */
[----:B------:R-:W-:Y:S01]  /*8430*/  IMAD.SHL.U32 R76, R95, 0x100, RZ ;  /* 0x000001005f4c7824 */ /* 0x000fe200078e00ff */
[----:B------:R-:W-:Y:S01]  /*8440*/  I2IP.S8.S32.SAT R106, R47, R42, RZ ;  /* 0x0000002a2f6a7239 */ /* 0x000fe200000014ff */
[----:B------:R-:W-:Y:S01]  /*8450*/  IMAD R45, R70, R49, RZ ;  /* 0x00000031462d7224 */ /* 0x000fe200078e02ff */
[----:B------:R-:W-:Y:S01]  /*8460*/  PRMT R75, R96, 0x8880, RZ ;  /* 0x00008880604b7816 */ /* 0x000fe200000000ff */
[----:B------:R-:W-:Y:S01]  /*8470*/  IMAD R44, R73, R72, R44 ;  /* 0x00000048492c7224 */ /* 0x000fe200078e022c */
[----:B------:R-:W-:Y:S01]  /*8480*/  SHF.R.S32.HI R73, RZ, 0x18, R76 ;  /* 0x00000018ff497819 */ /* 0x000fe2000001144c */
[----:B------:R-:W-:Y:S01]  /*8490*/  IMAD R46, R70, R50, RZ ;  /* 0x00000032462e7224 */ /* 0x000fe200078e02ff */
[----:B------:R-:W-:Y:S01]  /*84a0*/  I2IP.S8.S32.SAT R106, R41, R40, R106 ;  /* 0x00000028296a7239 */ /* 0x000fe2000000146a */
[----:B------:R-:W-:Y:S01]  /*84b0*/  IMAD R45, R74, R72, R45 ;  /* 0x000000484a2d7224 */ /* 0x000fe200078e022d */
[----:B------:R-:W-:Y:S01]  /*84c0*/  SHF.R.S32.HI R74, RZ, 0x18, R95 ;  /* 0x00000018ff4a7819 */ /* 0x000fe2000001145f */
[----:B------:R-:W-:Y:S01]  /*84d0*/  IMAD R51, R70, R51, RZ ;  /* 0x0000003346337224 */ /* 0x000fe200078e02ff */
[----:B------:R-:W-:Y:S01]  /*84e0*/  SHF.L.U32 R76, R96, 0x8, RZ ;  /* 0x00000008604c7819 */ /* 0x000fe200000006ff */
[----:B------:R-:W-:Y:S02]  /*84f0*/  IMAD R48, R70, R52, RZ ;  /* 0x0000003446307224 */ /* 0x000fe400078e02ff */
[-C--:B------:R-:W-:Y:S01]  /*8500*/  IMAD R46, R73, R72.reuse, R46 ;  /* 0x00000048492e7224 */ /* 0x080fe200078e022e */
[----:B------:R-:W-:Y:S01]  /*8510*/  SHF.R.S32.HI R73, RZ, 0x18, R77 ;  /* 0x00000018ff497819 */ /* 0x000fe2000001144d */
[-C--:B------:R-:W-:Y:S01]  /*8520*/  IMAD R51, R74, R72.reuse, R51 ;  /* 0x000000484a337224 */ /* 0x080fe200078e0233 */
[----:B------:R-:W-:Y:S01]  /*8530*/  SHF.R.S32.HI R74, RZ, 0x18, R96 ;  /* 0x00000018ff4a7819 */ /* 0x000fe20000011460 */
[----:B------:R-:W-:Y:S01]  /*8540*/  IMAD R49, R70, R53, RZ ;  /* 0x0000003546317224 */ /* 0x000fe200078e02ff */
[----:B------:R-:W-:Y:S01]  /*8550*/  SHF.L.U32 R77, R98, 0x8, RZ ;  /* 0x00000008624d7819 */ /* 0x000fe200000006ff */
[----:B------:R-:W-:Y:S01]  /*8560*/  IMAD R48, R75, R72, R48 ;  /* 0x000000484b307224 */ /* 0x000fe200078e0230 */
[----:B------:R-:W-:Y:S01]  /*8570*/  SHF.R.S32.HI R75, RZ, 0x18, R76 ;  /* 0x00000018ff4b7819 */ /* 0x000fe2000001144c */
[C---:B------:R-:W-:Y:S01]  /*8580*/  IMAD R50, R70.reuse, R54, RZ ;  /* 0x0000003646327224 */ /* 0x040fe200078e02ff */
[----:B------:R-:W-:Y:S01]  /*8590*/  I2IP.S8.S32.SAT R107, R51, R46, RZ ;  /* 0x0000002e336b7239 */ /* 0x000fe200000014ff */
[C---:B------:R-:W-:Y:S01]  /*85a0*/  IMAD R55, R70.reuse, R55, RZ ;  /* 0x0000003746377224 */ /* 0x040fe200078e02ff */
[----:B------:R-:W-:Y:S01]  /*85b0*/  SHF.L.U32 R76, R97, 0x10, RZ ;  /* 0x00000010614c7819 */ /* 0x000fe200000006ff */
[----:B------:R-:W-:Y:S01]  /*85c0*/  IMAD R49, R73, R72, R49 ;  /* 0x0000004849317224 */ /* 0x000fe200078e0231 */
[----:B------:R-:W-:Y:S01]  /*85d0*/  PRMT R73, R97, 0x8880, RZ ;  /* 0x0000888061497816 */ /* 0x000fe200000000ff */
[----:B------:R-:W-:Y:S01]  /*85e0*/  IMAD R52, R70, R56, RZ ;  /* 0x0000003846347224 */ /* 0x000fe200078e02ff */
[----:B------:R-:W-:Y:S01]  /*85f0*/  I2IP.S8.S32.SAT R107, R45, R44, R107 ;  /* 0x0000002c2d6b7239 */ /* 0x000fe2000000146b */
[-C--:B------:R-:W-:Y:S01]  /*8600*/  IMAD R50, R75, R72.reuse, R50 ;  /* 0x000000484b327224 */ /* 0x080fe200078e0232 */
[----:B------:R-:W-:Y:S01]  /*8610*/  PRMT R75, R98, 0x8880, RZ ;  /* 0x00008880624b7816 */ /* 0x000fe200000000ff */
[-C--:B------:R-:W-:Y:S01]  /*8620*/  IMAD R55, R74, R72.reuse, R55 ;  /* 0x000000484a377224 */ /* 0x080fe200078e0237 */
[----:B------:R-:W-:Y:S01]  /*8630*/  SHF.R.S32.HI R74, RZ, 0x18, R76 ;  /* 0x00000018ff4a7819 */ /* 0x000fe2000001144c */
[----:B------:R-:W-:Y:S01]  /*8640*/  IMAD R52, R73, R72, R52 ;  /* 0x0000004849347224 */ /* 0x000fe200078e0234 */
[----:B------:R-:W-:Y:S01]  /*8650*/  SHF.L.U32 R73, R97, 0x8, RZ ;  /* 0x0000000861497819 */ /* 0x000fe200000006ff */
[C---:B------:R-:W-:Y:S01]  /*8660*/  IMAD R53, R70.reuse, R57, RZ ;  /* 0x0000003946357224 */ /* 0x040fe200078e02ff */
[----:B------:R1:W-:Y:S01]  /*8670*/  STS.128 [R156+0x4400], R104 ;  /* 0x004400689c007388 */ /* 0x0003e20000000c00 */
[----:B------:R-:W-:Y:S01]  /*8680*/  IMAD R54, R70, R58, RZ ;  /* 0x0000003a46367224 */ /* 0x000fe200078e02ff */
[----:B------:R-:W-:Y:S01]  /*8690*/  SHF.R.S32.HI R73, RZ, 0x18, R73 ;  /* 0x00000018ff497819 */ /* 0x000fe20000011449 */
[----:B------:R-:W-:Y:S01]  /*86a0*/  IMAD R53, R74, R72, R53 ;  /* 0x000000484a357224 */ /* 0x000fe200078e0235 */
[----:B------:R-:W-:Y:S01]  /*86b0*/  SHF.L.U32 R76, R98, 0x10, RZ ;  /* 0x00000010624c7819 */ /* 0x000fe200000006ff */
[C---:B------:R-:W-:Y:S01]  /*86c0*/  IMAD R59, R70.reuse, R59, RZ ;  /* 0x0000003b463b7224 */ /* 0x040fe200078e02ff */
[----:B------:R-:W-:Y:S01]  /*86d0*/  SHF.R.S32.HI R74, RZ, 0x18, R97 ;  /* 0x00000018ff4a7819 */ /* 0x000fe20000011461 */
[C---:B------:R-:W-:Y:S01]  /*86e0*/  IMAD R56, R70.reuse, R60, RZ ;  /* 0x0000003c46387224 */ /* 0x040fe200078e02ff */
[----:B------:R-:W-:Y:S01]  /*86f0*/  I2IP.S8.S32.SAT R108, R55, R50, RZ ;  /* 0x00000032376c7239 */ /* 0x000fe200000014ff */
[----:B------:R-:W-:Y:S01]  /*8700*/  IMAD R54, R73, R72, R54 ;  /* 0x0000004849367224 */ /* 0x000fe200078e0236 */
[----:B------:R-:W-:Y:S01]  /*8710*/  SHF.R.S32.HI R76, RZ, 0x18, R76 ;  /* 0x00000018ff4c7819 */ /* 0x000fe2000001144c */
[----:B------:R-:W-:Y:S01]  /*8720*/  IMAD R57, R70, R61, RZ ;  /* 0x0000003d46397224 */ /* 0x000fe200078e02ff */
[----:B------:R-:W-:Y:S01]  /*8730*/  I2IP.S8.S32.SAT R108, R49, R48, R108 ;  /* 0x00000030316c7239 */ /* 0x000fe2000000146c */
[----:B------:R-:W-:Y:S01]  /*8740*/  IMAD R59, R74, R72, R59 ;  /* 0x000000484a3b7224 */ /* 0x000fe200078e023b */
[----:B------:R-:W-:Y:S01]  /*8750*/  SHF.R.S32.HI R77, RZ, 0x18, R77 ;  /* 0x00000018ff4d7819 */ /* 0x000fe2000001144d */
[----:B------:R-:W-:Y:S01]  /*8760*/  IMAD R58, R70, R62, RZ ;  /* 0x0000003e463a7224 */ /* 0x000fe200078e02ff */
[----:B------:R-:W-:Y:S01]  /*8770*/  SHF.R.S32.HI R73, RZ, 0x18, R98 ;  /* 0x00000018ff497819 */ /* 0x000fe20000011462 */
[----:B------:R-:W-:Y:S01]  /*8780*/  IMAD R56, R75, R72, R56 ;  /* 0x000000484b387224 */ /* 0x000fe200078e0238 */
[----:B------:R-:W-:Y:S01]  /*8790*/  I2IP.S8.S32.SAT R109, R59, R54, RZ ;  /* 0x000000363b6d7239 */ /* 0x000fe200000014ff */
[----:B------:R-:W-:Y:S01]  /*87a0*/  IMAD R57, R76, R72, R57 ;  /* 0x000000484c397224 */ /* 0x000fe200078e0239 */
[C---:B------:R-:W-:Y:S01]  /*87b0*/  PRMT R75, R99.reuse, 0x8880, RZ ;  /* 0x00008880634b7816 */ /* 0x040fe200000000ff */
[----:B------:R-:W-:Y:S01]  /*87c0*/  IMAD.U32 R74, R99, 0x10000, RZ ;  /* 0x00010000634a7824 */ /* 0x000fe200078e00ff */
[----:B------:R-:W-:Y:S01]  /*87d0*/  I2IP.S8.S32.SAT R109, R53, R52, R109 ;  /* 0x00000034356d7239 */ /* 0x000fe2000000146d */
[C---:B------:R-:W-:Y:S01]  /*87e0*/  IMAD R63, R70.reuse, R63, RZ ;  /* 0x0000003f463f7224 */ /* 0x040fe200078e02ff */
[----:B------:R-:W-:Y:S01]  /*87f0*/  SHF.R.S32.HI R76, RZ, 0x18, R99 ;  /* 0x00000018ff4c7819 */ /* 0x000fe20000011463 */
[----:B------:R-:W-:Y:S01]  /*8800*/  IMAD R58, R77, R72, R58 ;  /* 0x000000484d3a7224 */ /* 0x000fe200078e023a */
[----:B------:R-:W-:Y:S01]  /*8810*/  SHF.L.U32 R77, R99, 0x8, RZ ;  /* 0x00000008634d7819 */ /* 0x000fe200000006ff */
[C---:B------:R-:W-:Y:S01]  /*8820*/  IMAD R60, R70.reuse, R64, RZ ;  /* 0x00000040463c7224 */ /* 0x040fe200078e02ff */
[----:B------:R-:W-:Y:S01]  /*8830*/  SHF.R.S32.HI R74, RZ, 0x18, R74 ;  /* 0x00000018ff4a7819 */ /* 0x000fe2000001144a */
[C---:B------:R-:W-:Y:S01]  /*8840*/  IMAD R61, R70.reuse, R65, RZ ;  /* 0x00000041463d7224 */ /* 0x040fe200078e02ff */
[----:B------:R-:W-:Y:S01]  /*8850*/  SHF.R.S32.HI R77, RZ, 0x18, R77 ;  /* 0x00000018ff4d7819 */ /* 0x000fe2000001144d */
[-C--:B------:R-:W-:Y:S02]  /*8860*/  IMAD R63, R73, R72.reuse, R63 ;  /* 0x00000048493f7224 */ /* 0x080fe400078e023f */
[----:B------:R-:W-:Y:S02]  /*8870*/  IMAD R60, R75, R72, R60 ;  /* 0x000000484b3c7224 */ /* 0x000fe400078e023c */
[----:B------:R-:W-:Y:S01]  /*8880*/  IMAD R62, R70, R66, RZ ;  /* 0x00000042463e7224 */ /* 0x000fe200078e02ff */
[----:B------:R-:W-:Y:S01]  /*8890*/  I2IP.S8.S32.SAT R110, R63, R58, RZ ;  /* 0x0000003a3f6e7239 */ /* 0x000fe200000014ff */
[----:B------:R-:W-:Y:S02]  /*88a0*/  IMAD R61, R74, R72, R61 ;  /* 0x000000484a3d7224 */ /* 0x000fe400078e023d */
[----:B------:R-:W-:Y:S01]  /*88b0*/  IMAD R67, R70, R67, RZ ;  /* 0x0000004346437224 */ /* 0x000fe200078e02ff */
[----:B------:R-:W-:Y:S01]  /*88c0*/  I2IP.S8.S32.SAT R110, R57, R56, R110 ;  /* 0x00000038396e7239 */ /* 0x000fe2000000146e */
[-C--:B------:R-:W-:Y:S02]  /*88d0*/  IMAD R62, R77, R72.reuse, R62 ;  /* 0x000000484d3e7224 */ /* 0x080fe400078e023e */
[----:B------:R-:W-:Y:S05]  /*88e0*/  IMAD R67, R76, R72, R67 ;  /* 0x000000484c437224 */ /* 0x000fea00078e0243 */
[----:B------:R-:W-:Y:S04]  /*88f0*/  I2IP.S8.S32.SAT R111, R67, R62, RZ ;  /* 0x0000003e436f7239 */ /* 0x000fe800000014ff */
[----:B------:R-:W-:Y:S05]  /*8900*/  I2IP.S8.S32.SAT R111, R61, R60, R111 ;  /* 0x0000003c3d6f7239 */ /* 0x000fea000000146f */
[----:B------:R1:W-:Y:S01]  /*8910*/  STS.128 [R155+0x4400], R108 ;  /* 0x0044006c9b007388 */ /* 0x0003e20000000c00 */
[----:B------:R-:W-:Y:S01]  /*8920*/  @!PT LDS RZ, [RZ] ;  /* 0x00000000fffff984 */ /* 0x000fe20000000800 */
[----:B------:R-:W-:Y:S01]  /*8930*/  @!PT LDS RZ, [RZ] ;  /* 0x00000000fffff984 */ /* 0x000fe20000000800 */
[----:B------:R-:W-:Y:S01]  /*8940*/  @!PT LDS RZ, [RZ] ;  /* 0x00000000fffff984 */ /* 0x000fe20000000800 */
[----:B------:R-:W-:Y:S01]  /*8950*/  @!PT LDS RZ, [RZ] ;  /* 0x00000000fffff984 */ /* 0x000fe20000000800 */
[----:B------:R2:W-:Y:S07]  /*8960*/  MEMBAR.ALL.CTA ;  /* 0x0000000000007992 */ /* 0x0005ee0000008000 */
[----:B--2---:R-:W2:Y:S02]  /*8970*/  FENCE.VIEW.ASYNC.S ;  /* 0x00000000000073c6 */ /* 0x004ea40000000000 */
[----:B--2---:R-:W-:Y:S06]  /*8980*/  BAR.SYNC.DEFER_BLOCKING 0x1, 0x80 ;  /* 0x0042000000007b1d */ /* 0x004fec0000010000 */
[----:B------:R-:W-:Y:S05]  /*8990*/  @P0 BRA `(.L_x_142) ;  /* 0x0000000000280947 */ /* 0x000fea0003800000 */
[----:B------:R-:W2:Y:S01]  /*89a0*/  LDCU.64 UR6, c[0x0][0x348] ;  /* 0x00006900ff0677ac */ /* 0x000ea20008000a00 */
[----:B------:R-:W-:Y:S01]  /*89b0*/  UIADD3 UR4, UPT, UPT, UR44, 0x4400, URZ ;  /* 0x000044002c047890 */ /* 0x000fe2000fffe0ff */
[----:B------:R-:W-:Y:S05]  /*89c0*/  UMOV UR51, UR36 ;  /* 0x0000002400337c82 */ /* 0x000fea0008000000 */
[----:B------:R-:W-:Y:S04]  /*89d0*/  MOV R153, UR4 ;  /* 0x0000000400997c02 */ /* 0x000fe80008000f00 */
[----:B------:R-:W-:Y:S01]  /*89e0*/  R2UR UR48, R153 ;  /* 0x00000000993072ca */ /* 0x000fe200000e0000 */
[----:B--2---:R-:W-:Y:S04]  /*89f0*/  UIADD3 UR4, UP0, UPT, UR6, 0x680, URZ ;  /* 0x0000068006047890 */ /* 0x004fe8000ff1e0ff */
[----:B------:R-:W-:Y:S09]  /*8a00*/  UIADD3.X UR5, UPT, UPT, URZ, UR7, URZ, UP0, !UPT ;  /* 0x00000007ff057290 */ /* 0x000ff200087fe4ff */
[----:B------:R2:W-:Y:S01]  /*8a10*/  UTMASTG.3D [UR48], [UR4] ;  /* 0x00000030040073b5 */ /* 0x0005e20008010000 */
[----:B------:R0:W-:Y:S01]  /*8a20*/  UTMACMDFLUSH ;  /* 0x00000000000079b7 */ /* 0x0001e20000000000 */
[----:B--2---:R-:W-:Y:S04]  /*8a30*/  DEPBAR.LE SB0, 0x1 ;  /* 0x000080400000791a */ /* 0x004fe80000000000 */
.L_x_142:
[----:B------:R-:W-:Y:S05]  /*8a40*/  BSYNC.RECONVERGENT B0 ;  /* 0x0000000000007941 */ /* 0x000fea0003800200 */
.L_x_141:
[----:B------:R-:W-:Y:S06]  /*8a50*/  BAR.SYNC.DEFER_BLOCKING 0x1, 0x80 ;  /* 0x0042000000007b1d */ /* 0x000fec0000010000 */
[----:B------:R-:W2:Y:S01]  /*8a60*/  @P6 SYNCS.PHASECHK.TRANS64.TRYWAIT P0, [R114+URZ+0x200], R115 ;  /* 0x00020073720065a7 */ /* 0x000ea200080011ff */
[----:B------:R-:W-:Y:S01]  /*8a70*/  BSSY B1, `(.L_x_143) ;  /* 0x0000023000017945 */ /* 0x000fe20003800000 */
[----:B--2---:R-:W-:Y:S03]  /*8a80*/  @P6 SEL R78, RZ, 0x1, !P0 ;  /* 0x00000001ff4e6807 */ /* 0x004fe60004000000 */
[----:B------:R-:W-:Y:S05]  /*8a90*/  @!P6 BRA `(.L_x_144) ;  /* 0x000000000080e947 */ /* 0x000fea0003800000 */
[----:B------:R-:W-:Y:S01]  /*8aa0*/  ISETP.NE.AND P1, PT, R79, RZ, PT ;  /* 0x000000ff4f00720c */ /* 0x000fe20003f25270 */
[----:B------:R-:W-:Y:S01]  /*8ab0*/  BSSY B0, `(.L_x_145) ;  /* 0x000000a000007945 */ /* 0x000fe20003800000 */
[----:B------:R-:W-:Y:S11]  /*8ac0*/  ISETP.NE.AND P0, PT, R78, RZ, PT ;  /* 0x000000ff4e00720c */ /* 0x000ff60003f05270 */
[----:B------:R-:W-:Y:S04]  /*8ad0*/  @P1 IMAD R113, R148, 0x2000, R113 ;  /* 0x0000200094711824 */ /* 0x000fe800078e0271 */
[--C-:B------:R-:W-:Y:S01]  /*8ae0*/  @P1 IMAD.IADD R112, R112, 0x1, R113.reuse ;  /* 0x0000000170701824 */ /* 0x100fe200078e0271 */
[----:B------:R-:W-:Y:S01]  /*8af0*/  @P1 IADD3 R2, PT, PT, R152, R113, RZ ;  /* 0x0000007198021210 */ /* 0x000fe20007ffe0ff */
[----:B------:R-:W-:Y:S01]  /*8b00*/  @P1 IMAD.IADD R0, R151, 0x1, R113 ;  /* 0x0000000197001824 */ /* 0x000fe200078e0271 */
[----:B------:R-:W-:Y:S06]  /*8b10*/  @P0 BRA `(.L_x_146) ;  /* 0x00000000000c0947 */ /* 0x000fec0003800000 */
[----:B------:R-:W-:Y:S04]  /*8b20*/  SHF.L.U32 R3, R146, 0x1f, RZ ;  /* 0x0000001f92037819 */ /* 0x000fe800000006ff */
[----:B------:R-:W2:Y:S02]  /*8b30*/  SYNCS.PHASECHK.TRANS64.TRYWAIT P0, [R114+URZ+0x200], R3 ;  /* 0x00020003720075a7 */ /* 0x000ea400080011ff */
[----:B--2---:R-:W-:Y:S05]  /*8b40*/  @!P0 BRA `(.L_x_147) ;  /* 0x0000002800ec8947 */ /* 0x004fea0003800000 */
.L_x_146:
[----:B------:R-:W-:Y:S05]  /*8b50*/  BSYNC B0 ;  /* 0x0000000000007941 */ /* 0x000fea0003800000 */
.L_x_145:
[----:B------:R-:W-:Y:S01]  /*8b60*/  ISETP.NE.AND P0, PT, R79, RZ, PT ;  /* 0x000000ff4f00720c */ /* 0x000fe20003f05270 */
[----:B--2---:R-:W-:Y:S02]  /*8b70*/  VIADD R114, R114, 0x210 ;  /* 0x0000021072727836 */ /* 0x004fe40000000000 */
[----:B------:R-:W-:Y:S02]  /*8b80*/  IMAD.U32 R3, RZ, RZ, UR46 ;  /* 0x0000002eff037e24 */ /* 0x000fe4000f8e00ff */
[----:B------:R-:W-:Y:S03]  /*8b90*/  VIADD R148, R148, 0x1 ;  /* 0x0000000194947836 */ /* 0x000fe60000000000 */
[----:B------:R-:W-:Y:S05]  /*8ba0*/  PRMT R3, R3, 0x654, R114 ;  /* 0x0000065403037816 */ /* 0x000fea0000000072 */
[----:B------:R2:W3:Y:S04]  /*8bb0*/  @P0 LDS.128 R80, [R113+0x400] ;  /* 0x0004000071500984 */ /* 0x0004e80000000c00 */
[----:B------:R2:W4:Y:S04]  /*8bc0*/  @P0 LDS.128 R84, [R2+0x400] ;  /* 0x0004000002540984 */ /* 0x0005280000000c00 */
        /* <DEDUP_REMOVED lines=9> */
[----:B------:R-:W-:Y:S01]  /*8c60*/  SEL R148, R148, RZ, P0 ;  /* 0x000000ff94947207 */ /* 0x000fe20000000000 */
[----:B-----5:R5:W-:Y:S02]  /*8c70*/  SYNCS.ARRIVE.TRANS64.RED.A1T0 RZ, [R3+URZ], RZ ;  /* 0x000000ff03ff79a7 */ /* 0x020be400081004ff */
[----:B-----5:R-:W-:Y:S04]  /*8c80*/  SEL R3, RZ, 0x1, P0 ;  /* 0x00000001ff037807 */ /* 0x020fe80000000000 */
[----:B--234-:R-:W-:Y:S02]  /*8c90*/  LOP3.LUT R146, R146, R3, RZ, 0x3c, !PT ;  /* 0x0000000392927212 */ /* 0x01cfe400078e3cff */
.L_x_144:
[----:B------:R-:W-:Y:S05]  /*8ca0*/  BSYNC B1 ;  /* 0x0000000000017941 */ /* 0x000fea0003800000 */
.L_x_143:
[----:B------:R-:W-:Y:S05]  /*8cb0*/  VIADD R0, R71, 0x40 ;  /* 0x0000004047007836 */ /* 0x000fea0000000000 */
[----:B------:R-:W-:Y:S04]  /*8cc0*/  SHF.R.U32.HI R0, RZ, 0x15, R0 ;  /* 0x00000015ff007819 */ /* 0x000fe80000011600 */
[----:B------:R-:W-:Y:S11]  /*8cd0*/  LOP3.LUT P0, RZ, R0, 0x3, R141, 0x48, !PT ;  /* 0x0000000300ff7812 */ /* 0x000ff6000780488d */
[----:B------:R-:W-:Y:S02]  /*8ce0*/  @!UPT UIADD3 URZ, UPT, UPT, URZ, URZ, URZ ;  /* 0x000000fffffff290 */ /* 0x000fe4000fffe0ff */
        /* <DEDUP_REMOVED lines=8> */
[----:B------:R-:W5:Y:S01]  /*8d70*/  LDCU.64 UR4, c[0x4][0x10] ;  /* 0x01000200ff0477ac */ /* 0x000f620008000a00 */
[----:B--2---:R-:W-:Y:S01]  /*8d80*/  MOV R5, UR9 ;  /* 0x0000000900057c02 */ /* 0x004fe20008000f00 */
[----:B------:R-:W-:Y:S01]  /*8d90*/  IMAD.U32 R4, RZ, RZ, UR8 ;  /* 0x00000008ff047e24 */ /* 0x000fe2000f8e00ff */
[----:B---3--:R-:W-:Y:S01]  /*8da0*/  MOV R7, UR7 ;  /* 0x0000000700077c02 */ /* 0x008fe20008000f00 */
[----:B------:R-:W-:Y:S01]  /*8db0*/  IMAD.U32 R6, RZ, RZ, UR6 ;  /* 0x00000006ff067e24 */ /* 0x000fe2000f8e00ff */
[----:B-----5:R-:W-:Y:S01]  /*8dc0*/  MOV R11, UR5 ;  /* 0x00000005000b7c02 */ /* 0x020fe20008000f00 */
[----:B------:R-:W-:Y:S02]  /*8dd0*/  IMAD.U32 R10, RZ, RZ, UR4 ;  /* 0x00000004ff0a7e24 */ /* 0x000fe4000f8e00ff */
[----:B------:R-:W-:Y:S07]  /*8de0*/  LEPC R20, `(.L_x_148) ;  /* 0x000000001014794e */ /* 0x000fee0000000000 */
[----:B-1--4-:R-:W-:Y:S05]  /*8df0*/  CALL.ABS.NOINC R2 ;  /* 0x0000000002007343 */ /* 0x012fea0003c00000 */
.L_x_148:
[----:B------:R-:W-:Y:S01]  /*8e00*/  ISETP.NE.AND P0, PT, R154, RZ, PT ;  /* 0x000000ff9a00720c */ /* 0x000fe20003f05270 */
[----:B------:R-:W-:Y:S05]  /*8e10*/  WARPSYNC.ALL ;  /* 0x0000000000007948 */ /* 0x000fea0003800000 */
[----:B------:R-:W-:Y:S01]  /*8e20*/  R2UR UR4, R71 ;  /* 0x00000000470472ca */ /* 0x000fe200000e0000 */
[----:B------:R-:W-:Y:S01]  /*8e30*/  IMAD.U32 R130, R82, 0x10000, RZ ;  /* 0x0001000052827824 */ /* 0x000fe200078e00ff */
[C---:B------:R-:W-:Y:S01]  /*8e40*/  SHF.L.U32 R75, R80.reuse, 0x10, RZ ;  /* 0x00000010504b7819 */ /* 0x040fe200000006ff */
[----:B------:R-:W-:Y:S01]  /*8e50*/  IMAD.U32 R115, R87, 0x10000, RZ ;  /* 0x0001000057737824 */ /* 0x000fe200078e00ff */
[----:B------:R-:W-:Y:S01]  /*8e60*/  PRMT R73, R80, 0x8880, RZ ;  /* 0x0000888050497816 */ /* 0x000fe200000000ff */
[----:B-1----:R-:W-:Y:S01]  /*8e70*/  IMAD.U32 R104, R96, 0x10000, RZ ;  /* 0x0001000060687824 */ /* 0x002fe200078e00ff */
[----:B------:R-:W-:Y:S01]  /*8e80*/  SHF.L.U32 R74, R80, 0x8, RZ ;  /* 0x00000008504a7819 */ /* 0x000fe200000006ff */
[----:B------:R-:W-:Y:S01]  /*8e90*/  IMAD.SHL.U32 R123, R84, 0x100, RZ ;  /* 0x00000100547b7824 */ /* 0x000fe200078e00ff */
[----:B------:R-:W-:Y:S01]  /*8ea0*/  SHF.R.S32.HI R75, RZ, 0x18, R75 ;  /* 0x00000018ff4b7819 */ /* 0x000fe2000001144b */
[----:B------:R-:W-:Y:S01]  /*8eb0*/  IMAD.SHL.U32 R108, R93, 0x100, RZ ;  /* 0x000001005d6c7824 */ /* 0x000fe200078e00ff */
[----:B------:R-:W-:Y:S01]  /*8ec0*/  SHF.R.S32.HI R74, RZ, 0x18, R74 ;  /* 0x00000018ff4a7819 */ /* 0x000fe2000001144a */
[----:B------:R-:W-:Y:S01]  /*8ed0*/  BSSY.RECONVERGENT B0, `(.L_x_149) ;  /* 0x0000122000007945 */ /* 0x000fe20003800200 */
[----:B------:R-:W-:Y:S01]  /*8ee0*/  SHF.R.S32.HI R76, RZ, 0x18, R80 ;  /* 0x00000018ff4c7819 */ /* 0x000fe20000011450 */
[----:B------:R-:W1:Y:S01]  /*8ef0*/  LDTM.x64 R4, tmem[UR4+0x40] ;  /* 0x00004004000479ee */ /* 0x000e620008340000 */
[----:B------:R-:W-:Y:S01]  /*8f00*/  NOP ;  /* 0x0000000000007918 */ /* 0x000fe20000000000 */
[----:B------:R-:W-:Y:S02]  /*8f10*/  IADD3 R144, PT, PT, R144, 0x270, RZ ;  /* 0x0000027090907810 */ /* 0x000fe40007ffe0ff */
[C---:B------:R-:W-:Y:S02]  /*8f20*/  PRMT R134, R81.reuse, 0x8880, RZ ;  /* 0x0000888051867816 */ /* 0x040fe400000000ff */
[----:B------:R-:W-:Y:S02]  /*8f30*/  LOP3.LUT R144, R144, 0xfefffff8, RZ, 0xc0, !PT ;  /* 0xfefffff890907812 */ /* 0x000fe400078ec0ff */
[----:B------:R-:W-:Y:S02]  /*8f40*/  SHF.L.U32 R133, R81, 0x10, RZ ;  /* 0x0000001051857819 */ /* 0x000fe400000006ff */
[----:B-1----:R1:W-:Y:S01]  /*8f50*/  SYNCS.ARRIVE.TRANS64.RED.A1T0 RZ, [R144+URZ], RZ ;  /* 0x000000ff90ff79a7 */ /* 0x0023e200081004ff */
[----:B------:R-:W-:Y:S02]  /*8f60*/  PRMT R131, R82, 0x8880, RZ ;  /* 0x0000888052837816 */ /* 0x000fe400000000ff */
[----:B------:R-:W-:Y:S02]  /*8f70*/  SHF.R.S32.HI R77, RZ, 0x18, R81 ;  /* 0x00000018ff4d7819 */ /* 0x000fe40000011451 */
[C---:B------:R-:W-:Y:S02]  /*8f80*/  PRMT R128, R83.reuse, 0x8880, RZ ;  /* 0x0000888053807816 */ /* 0x040fe400000000ff */
[----:B------:R-:W-:Y:S02]  /*8f90*/  SHF.R.S32.HI R78, RZ, 0x18, R82 ;  /* 0x00000018ff4e7819 */ /* 0x000fe40000011452 */
[----:B------:R-:W-:Y:S02]  /*8fa0*/  SHF.L.U32 R127, R83, 0x10, RZ ;  /* 0x00000010537f7819 */ /* 0x000fe400000006ff */
[----:B------:R-:W-:Y:S02]  /*8fb0*/  PRMT R125, R84, 0x8880, RZ ;  /* 0x00008880547d7816 */ /* 0x000fe400000000ff */
[----:B------:R-:W-:Y:S01]  /*8fc0*/  SHF.R.S32.HI R79, RZ, 0x18, R83 ;  /* 0x00000018ff4f7819 */ /* 0x000fe20000011453 */
[C---:B------:R-:W-:Y:S01]  /*8fd0*/  IMAD R0, R70.reuse, R4, RZ ;  /* 0x0000000446007224 */ /* 0x040fe200078e02ff */
[----:B------:R-:W-:Y:S01]  /*8fe0*/  SHF.R.S32.HI R4, RZ, 0x18, R133 ;  /* 0x00000018ff047819 */ /* 0x000fe20000011485 */
[----:B------:R-:W-:Y:S01]  /*8ff0*/  IMAD R2, R70, R5, RZ ;  /* 0x0000000546027224 */ /* 0x000fe200078e02ff */
[----:B------:R-:W-:Y:S01]  /*9000*/  SHF.L.U32 R124, R84, 0x10, RZ ;  /* 0x00000010547c7819 */ /* 0x000fe200000006ff */
[C---:B------:R-:W-:Y:S01]  /*9010*/  IMAD R3, R70.reuse, R6, RZ ;  /* 0x0000000646037224 */ /* 0x040fe200078e02ff */
[----:B------:R-:W-:Y:S01]  /*9020*/  PRMT R122, R85, 0x8880, RZ ;  /* 0x00008880557a7816 */ /* 0x000fe200000000ff */
[-C--:B------:R-:W-:Y:S01]  /*9030*/  IMAD R0, R73, R72.reuse, R0 ;  /* 0x0000004849007224 */ /* 0x080fe200078e0200 */
[----:B------:R-:W-:Y:S01]  /*9040*/  SHF.L.U32 R121, R85, 0x10, RZ ;  /* 0x0000001055797819 */ /* 0x000fe200000006ff */
[----:B------:R-:W-:Y:S01]  /*9050*/  IMAD R7, R70, R7, RZ ;  /* 0x0000000746077224 */ /* 0x000fe200078e02ff */
[C---:B------:R-:W-:Y:S01]  /*9060*/  PRMT R119, R86.reuse, 0x8880, RZ ;  /* 0x0000888056777816 */ /* 0x040fe200000000ff */
[-C--:B------:R-:W-:Y:S01]  /*9070*/  IMAD R2, R75, R72.reuse, R2 ;  /* 0x000000484b027224 */ /* 0x080fe200078e0202 */
[----:B------:R-:W-:Y:S01]  /*9080*/  SHF.L.U32 R118, R86, 0x10, RZ ;  /* 0x0000001056767819 */ /* 0x000fe200000006ff */
[-C--:B------:R-:W-:Y:S01]  /*9090*/  IMAD R3, R74, R72.reuse, R3 ;  /* 0x000000484a037224 */ /* 0x080fe200078e0203 */
[----:B------:R-:W-:Y:S01]  /*90a0*/  PRMT R116, R87, 0x8880, RZ ;  /* 0x0000888057747816 */ /* 0x000fe200000000ff */
[----:B------:R-:W-:Y:S01]  /*90b0*/  IMAD R7, R76, R72, R7 ;  /* 0x000000484c077224 */ /* 0x000fe200078e0207 */
[----:B------:R-:W-:Y:S01]  /*90c0*/  PRMT R113, R92, 0x8880, RZ ;  /* 0x000088805c717816 */ /* 0x000fe200000000ff */
[----:B------:R-:W-:Y:S01]  /*90d0*/  IMAD R8, R70, R8, RZ ;  /* 0x0000000846087224 */ /* 0x000fe200078e02ff */
[----:B------:R-:W-:Y:S01]  /*90e0*/  SHF.L.U32 R112, R92, 0x10, RZ ;  /* 0x000000105c707819 */ /* 0x000fe200000006ff */
[C---:B------:R-:W-:Y:S01]  /*90f0*/  IMAD R9, R70.reuse, R9, RZ ;  /* 0x0000000946097224 */ /* 0x040fe200078e02ff */
[----:B------:R-:W-:Y:S01]  /*9100*/  I2IP.S8.S32.SAT R159, R7, R3, RZ ;  /* 0x00000003079f7239 */ /* 0x000fe200000014ff */
[C---:B------:R-:W-:Y:S01]  /*9110*/  IMAD R10, R70.reuse, R10, RZ ;  /* 0x0000000a460a7224 */ /* 0x040fe200078e02ff */
[----:B------:R-:W-:Y:S01]  /*9120*/  MOV R3, R134 ;  /* 0x0000008600037202 */ /* 0x000fe20000000f00 */
[C---:B------:R-:W-:Y:S01]  /*9130*/  IMAD R7, R70.reuse, R20, RZ ;  /* 0x0000001446077224 */ /* 0x040fe200078e02ff */
[----:B------:R-:W-:Y:S01]  /*9140*/  PRMT R110, R93, 0x8880, RZ ;  /* 0x000088805d6e7816 */ /* 0x000fe200000000ff */
[----:B------:R-:W-:Y:S01]  /*9150*/  IMAD R11, R70, R11, RZ ;  /* 0x0000000b460b7224 */ /* 0x000fe200078e02ff */
[----:B------:R-:W-:Y:S01]  /*9160*/  SHF.R.S32.HI R89, RZ, 0x18, R92 ;  /* 0x00000018ff597819 */ /* 0x000fe2000001145c */
[-C--:B------:R-:W-:Y:S01]  /*9170*/  IMAD R8, R3, R72.reuse, R8 ;  /* 0x0000004803087224 */ /* 0x080fe200078e0208 */
[----:B------:R-:W-:Y:S01]  /*9180*/  MOV R3, R131 ;  /* 0x0000008300037202 */ /* 0x000fe20000000f00 */
[----:B------:R-:W-:Y:S01]  /*9190*/  IMAD R9, R4, R72, R9 ;  /* 0x0000004804097224 */ /* 0x000fe200078e0209 */
[----:B------:R-:W-:Y:S01]  /*91a0*/  SHF.R.S32.HI R4, RZ, 0x18, R130 ;  /* 0x00000018ff047819 */ /* 0x000fe20000011482 */
[C---:B------:R-:W-:Y:S01]  /*91b0*/  IMAD R20, R70.reuse, R25, RZ ;  /* 0x0000001946147224 */ /* 0x040fe200078e02ff */
[----:B------:R-:W-:Y:S01]  /*91c0*/  SHF.L.U32 R109, R93, 0x10, RZ ;  /* 0x000000105d6d7819 */ /* 0x000fe200000006ff */
[----:B------:R-:W-:Y:S01]  /*91d0*/  IMAD R25, R70, R30, RZ ;  /* 0x0000001e46197224 */ /* 0x000fe200078e02ff */
[----:B------:R-:W-:Y:S01]  /*91e0*/  PRMT R107, R94, 0x8880, RZ ;  /* 0x000088805e6b7816 */ /* 0x000fe200000000ff */
[C---:B------:R-:W-:Y:S01]  /*91f0*/  IMAD R12, R70.reuse, R12, RZ ;  /* 0x0000000c460c7224 */ /* 0x040fe200078e02ff */
[----:B------:R-:W-:Y:S01]  /*9200*/  SHF.R.S32.HI R91, RZ, 0x18, R93 ;  /* 0x00000018ff5b7819 */ /* 0x000fe2000001145d */
[----:B------:R-:W-:Y:S01]  /*9210*/  IMAD R6, R70, R19, RZ ;  /* 0x0000001346067224 */ /* 0x000fe200078e02ff */
[----:B------:R-:W-:Y:S01]  /*9220*/  SHF.L.U32 R105, R94, 0x10, RZ ;  /* 0x000000105e697819 */ /* 0x000fe200000006ff */
[C---:B------:R-:W-:Y:S01]  /*9230*/  IMAD R30, R70.reuse, R35, RZ ;  /* 0x00000023461e7224 */ /* 0x040fe200078e02ff */
[C---:B------:R-:W-:Y:S01]  /*9240*/  PRMT R101, R95.reuse, 0x8880, RZ ;  /* 0x000088805f657816 */ /* 0x040fe200000000ff */
[C---:B------:R-:W-:Y:S01]  /*9250*/  IMAD R19, R70.reuse, R24, RZ ;  /* 0x0000001846137224 */ /* 0x040fe200078e02ff */
[----:B------:R-:W-:Y:S01]  /*9260*/  SHF.R.S32.HI R93, RZ, 0x18, R94 ;  /* 0x00000018ff5d7819 */ /* 0x000fe2000001145e */
[C---:B------:R-:W-:Y:S01]  /*9270*/  IMAD R35, R70.reuse, R40, RZ ;  /* 0x0000002846237224 */ /* 0x040fe200078e02ff */
[----:B------:R-:W-:Y:S01]  /*9280*/  SHF.L.U32 R100, R95, 0x10, RZ ;  /* 0x000000105f647819 */ /* 0x000fe200000006ff */
[----:B------:R-:W-:Y:S01]  /*9290*/  IMAD R13, R70, R13, RZ ;  /* 0x0000000d460d7224 */ /* 0x000fe200078e02ff */
[----:B------:R-:W-:Y:S01]  /*92a0*/  PRMT R106, R96, 0x8880, RZ ;  /* 0x00008880606a7816 */ /* 0x000fe200000000ff */
[C---:B------:R-:W-:Y:S01]  /*92b0*/  IMAD R24, R70.reuse, R29, RZ ;  /* 0x0000001d46187224 */ /* 0x040fe200078e02ff */
[----:B------:R-:W-:Y:S01]  /*92c0*/  SHF.R.S32.HI R73, RZ, 0x18, R96 ;  /* 0x00000018ff497819 */ /* 0x000fe20000011460 */
[C---:B------:R-:W-:Y:S01]  /*92d0*/  IMAD R40, R70.reuse, R45, RZ ;  /* 0x0000002d46287224 */ /* 0x040fe200078e02ff */
[----:B------:R-:W-:Y:S01]  /*92e0*/  SHF.L.U32 R90, R97, 0x10, RZ ;  /* 0x00000010615a7819 */ /* 0x000fe200000006ff */
[C---:B------:R-:W-:Y:S01]  /*92f0*/  IMAD R29, R70.reuse, R34, RZ ;  /* 0x00000022461d7224 */ /* 0x040fe200078e02ff */
[----:B------:R-:W-:Y:S01]  /*9300*/  SHF.R.S32.HI R75, RZ, 0x18, R97 ;  /* 0x00000018ff4b7819 */ /* 0x000fe20000011461 */
[C---:B------:R-:W-:Y:S01]  /*9310*/  IMAD R45, R70.reuse, R50, RZ ;  /* 0x00000032462d7224 */ /* 0x040fe200078e02ff */
[C---:B------:R-:W-:Y:S01]  /*9320*/  PRMT R80, R99.reuse, 0x8880, RZ ;  /* 0x0000888063507816 */ /* 0x040fe200000000ff */
[C---:B------:R-:W-:Y:S01]  /*9330*/  IMAD R14, R70.reuse, R14, RZ ;  /* 0x0000000e460e7224 */ /* 0x040fe200078e02ff */
[----:B------:R-:W-:Y:S01]  /*9340*/  SHF.L.U32 R76, R99, 0x10, RZ ;  /* 0x00000010634c7819 */ /* 0x000fe200000006ff */
[C---:B------:R-:W-:Y:S01]  /*9350*/  IMAD R34, R70.reuse, R39, RZ ;  /* 0x0000002746227224 */ /* 0x040fe200078e02ff */
[----:B------:R-:W-:Y:S01]  /*9360*/  SHF.L.U32 R132, R81, 0x8, RZ ;  /* 0x0000000851847819 */ /* 0x000fe200000006ff */
[C---:B------:R-:W-:Y:S01]  /*9370*/  IMAD R50, R70.reuse, R55, RZ ;  /* 0x0000003746327224 */ /* 0x040fe200078e02ff */
[----:B------:R-:W-:Y:S01]  /*9380*/  SHF.R.S32.HI R81, RZ, 0x18, R84 ;  /* 0x00000018ff517819 */ /* 0x000fe20000011454 */
[C---:B------:R-:W-:Y:S01]  /*9390*/  IMAD R39, R70.reuse, R44, RZ ;  /* 0x0000002c46277224 */ /* 0x040fe200078e02ff */
[----:B------:R-:W-:Y:S01]  /*93a0*/  SHF.R.S32.HI R5, RZ, 0x18, R132 ;  /* 0x00000018ff057819 */ /* 0x000fe20000011484 */
[----:B------:R-:W-:Y:S01]  /*93b0*/  IMAD R55, R70, R60, RZ ;  /* 0x0000003c46377224 */ /* 0x000fe200078e02ff */
[----:B------:R-:W-:Y:S01]  /*93c0*/  SHF.L.U32 R84, R98, 0x10, RZ ;  /* 0x0000001062547819 */ /* 0x000fe200000006ff */
[----:B------:R-:W-:Y:S01]  /*93d0*/  IMAD R15, R70, R15, RZ ;  /* 0x0000000f460f7224 */ /* 0x000fe200078e02ff */
[----:B------:R-:W-:Y:S01]  /*93e0*/  SHF.L.U32 R129, R82, 0x8, RZ ;  /* 0x0000000852817819 */ /* 0x000fe200000006ff */
[-C--:B------:R-:W-:Y:S01]  /*93f0*/  IMAD R10, R5, R72.reuse, R10 ;  /* 0x00000048050a7224 */ /* 0x080fe200078e020a */
[----:B------:R-:W-:Y:S01]  /*9400*/  SHF.L.U32 R126, R83, 0x8, RZ ;  /* 0x00000008537e7819 */ /* 0x000fe200000006ff */
[-C--:B------:R-:W-:Y:S01]  /*9410*/  IMAD R11, R77, R72.reuse, R11 ;  /* 0x000000484d0b7224 */ /* 0x080fe200078e020b */
[----:B------:R-:W-:Y:S01]  /*9420*/  SHF.R.S32.HI R5, RZ, 0x18, R129 ;  /* 0x00000018ff057819 */ /* 0x000fe20000011481 */
[-C--:B------:R-:W-:Y:S01]  /*9430*/  IMAD R12, R3, R72.reuse, R12 ;  /* 0x00000048030c7224 */ /* 0x080fe200078e020c */
[----:B------:R-:W-:Y:S01]  /*9440*/  SHF.R.S32.HI R83, RZ, 0x18, R85 ;  /* 0x00000018ff537819 */ /* 0x000fe20000011455 */
[----:B------:R-:W-:Y:S01]  /*9450*/  IMAD R13, R4, R72, R13 ;  /* 0x00000048040d7224 */ /* 0x000fe200078e020d */
[----:B------:R-:W-:Y:S01]  /*9460*/  SHF.L.U32 R120, R85, 0x8, RZ ;  /* 0x0000000855787819 */ /* 0x000fe200000006ff */
[C---:B------:R-:W-:Y:S01]  /*9470*/  IMAD R44, R70.reuse, R49, RZ ;  /* 0x00000031462c7224 */ /* 0x040fe200078e02ff */
[----:B------:R-:W-:Y:S01]  /*9480*/  SHF.R.S32.HI R85, RZ, 0x18, R86 ;  /* 0x00000018ff557819 */ /* 0x000fe20000011456 */
[C---:B------:R-:W-:Y:S01]  /*9490*/  IMAD R60, R70.reuse, R65, RZ ;  /* 0x00000041463c7224 */ /* 0x040fe200078e02ff */
[----:B------:R-:W-:Y:S01]  /*94a0*/  I2IP.S8.S32.SAT R65, R11, R10, RZ ;  /* 0x0000000a0b417239 */ /* 0x000fe200000014ff */
[C---:B------:R-:W-:Y:S01]  /*94b0*/  IMAD R49, R70.reuse, R54, RZ ;  /* 0x0000003646317224 */ /* 0x040fe200078e02ff */
[----:B------:R-:W-:Y:S01]  /*94c0*/  SHF.R.S32.HI R11, RZ, 0x18, R127 ;  /* 0x00000018ff0b7819 */ /* 0x000fe2000001147f */
[----:B------:R-:W-:Y:S01]  /*94d0*/  IMAD R14, R5, R72, R14 ;  /* 0x00000048050e7224 */ /* 0x000fe200078e020e */
[----:B------:R-:W-:Y:S01]  /*94e0*/  I2IP.S8.S32.SAT R65, R9, R8, R65 ;  /* 0x0000000809417239 */ /* 0x000fe20000001441 */
[C---:B------:R-:W-:Y:S01]  /*94f0*/  IMAD R3, R70.reuse, R16, RZ ;  /* 0x0000001046037224 */ /* 0x040fe200078e02ff */
[----:B------:R-:W-:Y:S01]  /*9500*/  SHF.R.S32.HI R9, RZ, 0x18, R124 ;  /* 0x00000018ff097819 */ /* 0x000fe2000001147c */
[----:B------:R-:W-:Y:S01]  /*9510*/  IMAD R54, R70, R59, RZ ;  /* 0x0000003b46367224 */ /* 0x000fe200078e02ff */
[----:B------:R-:W-:Y:S01]  /*9520*/  SHF.R.S32.HI R8, RZ, 0x18, R123 ;  /* 0x00000018ff087819 */ /* 0x000fe2000001147b */
[----:B------:R-:W-:Y:S01]  /*9530*/  IMAD.MOV.U32 R10, RZ, RZ, R128 ;  /* 0x000000ffff0a7224 */ /* 0x000fe200078e0080 */
[----:B------:R-:W-:Y:S01]  /*9540*/  SHF.L.U32 R117, R86, 0x8, RZ ;  /* 0x0000000856757819 */ /* 0x000fe200000006ff */
[----:B------:R-:W-:Y:S01]  /*9550*/  IMAD R59, R70, R64, RZ ;  /* 0x00000040463b7224 */ /* 0x000fe200078e02ff */
[----:B------:R-:W-:Y:S01]  /*9560*/  I2IP.S8.S32.SAT R64, R2, R0, R159 ;  /* 0x0000000002407239 */ /* 0x000fe2000000149f */
[----:B------:R-:W-:Y:S01]  /*9570*/  IMAD R15, R78, R72, R15 ;  /* 0x000000484e0f7224 */ /* 0x000fe200078e020f */
[----:B------:R-:W-:Y:S01]  /*9580*/  MOV R2, R125 ;  /* 0x0000007d00027202 */ /* 0x000fe20000000f00 */
[C---:B------:R-:W-:Y:S01]  /*9590*/  IMAD R4, R70.reuse, R17, RZ ;  /* 0x0000001146047224 */ /* 0x040fe200078e02ff */
        /* <DEDUP_REMOVED lines=8> */
[----:B------:R-:W-:Y:S01]  /*9620*/  MOV R0, R122 ;  /* 0x0000007a00007202 */ /* 0x000fe20000000f00 */
[----:B------:R-:W-:Y:S01]  /*9630*/  IMAD R16, R70, R21, RZ ;  /* 0x0000001546107224 */ /* 0x000fe200078e02ff */
[----:B------:R-:W-:Y:S01]  /*9640*/  SHF.R.S32.HI R87, RZ, 0x18, R87 ;  /* 0x00000018ff577819 */ /* 0x000fe20000011457 */
[----:B------:R-:W-:Y:S01]  /*9650*/  IMAD R6, R79, R72, R6 ;  /* 0x000000484f067224 */ /* 0x000fe200078e0206 */
[----:B------:R-:W-:Y:S01]  /*9660*/  SHF.L.U32 R111, R92, 0x8, RZ ;  /* 0x000000085c6f7819 */ /* 0x000fe200000006ff */
[----:B------:R-:W-:Y:S01]  /*9670*/  IMAD R17, R70, R22, RZ ;  /* 0x0000001646117224 */ /* 0x000fe200078e02ff */
[----:B------:R-:W-:Y:S01]  /*9680*/  PRMT R92, R97, 0x8880, RZ ;  /* 0x00008880615c7816 */ /* 0x000fe200000000ff */
[-C--:B------:R-:W-:Y:S01]  /*9690*/  IMAD R7, R2, R72.reuse, R7 ;  /* 0x0000004802077224 */ /* 0x080fe200078e0207 */
[----:B------:R-:W-:Y:S01]  /*96a0*/  I2IP.S8.S32.SAT R5, R6, R5, RZ ;  /* 0x0000000506057239 */ /* 0x000fe200000014ff */
[----:B------:R-:W-:Y:S01]  /*96b0*/  IMAD R18, R70, R23, RZ ;  /* 0x0000001746127224 */ /* 0x000fe200078e02ff */
[----:B------:R-:W-:Y:S01]  /*96c0*/  SHF.R.S32.HI R2, RZ, 0x18, R120 ;  /* 0x00000018ff027819 */ /* 0x000fe20000011478 */
[-C--:B------:R-:W-:Y:S01]  /*96d0*/  IMAD R16, R9, R72.reuse, R16 ;  /* 0x0000004809107224 */ /* 0x080fe200078e0210 */
[----:B------:R-:W-:Y:S01]  /*96e0*/  SHF.R.S32.HI R9, RZ, 0x18, R121 ;  /* 0x00000018ff097819 */ /* 0x000fe20000011479 */
[----:B------:R-:W-:Y:S01]  /*96f0*/  IMAD R17, R8, R72, R17 ;  /* 0x0000004808117224 */ /* 0x000fe200078e0211 */
[----:B------:R-:W-:Y:S01]  /*9700*/  SHF.L.U32 R102, R94, 0x8, RZ ;  /* 0x000000085e667819 */ /* 0x000fe200000006ff */
[C---:B------:R-:W-:Y:S01]  /*9710*/  IMAD R22, R70.reuse, R27, RZ ;  /* 0x0000001b46167224 */ /* 0x040fe200078e02ff */
[----:B------:R-:W-:Y:S01]  /*9720*/  SHF.L.U32 R94, R95, 0x8, RZ ;  /* 0x000000085f5e7819 */ /* 0x000fe200000006ff */
[----:B------:R-:W-:Y:S01]  /*9730*/  IMAD R27, R70, R32, RZ ;  /* 0x00000020461b7224 */ /* 0x000fe200078e02ff */
[----:B------:R-:W-:Y:S01]  /*9740*/  SHF.R.S32.HI R95, RZ, 0x18, R95 ;  /* 0x00000018ff5f7819 */ /* 0x000fe2000001145f */
[----:B------:R-:W-:Y:S01]  /*9750*/  IMAD R18, R81, R72, R18 ;  /* 0x0000004851127224 */ /* 0x000fe200078e0212 */
[----:B------:R-:W-:Y:S01]  /*9760*/  SHF.L.U32 R103, R96, 0x8, RZ ;  /* 0x0000000860677819 */ /* 0x000fe200000006ff */
[C---:B------:R-:W-:Y:S01]  /*9770*/  IMAD R32, R70.reuse, R37, RZ ;  /* 0x0000002546207224 */ /* 0x040fe200078e02ff */
[----:B------:R-:W-:Y:S01]  /*9780*/  SHF.L.U32 R88, R97, 0x8, RZ ;  /* 0x0000000861587819 */ /* 0x000fe200000006ff */
[----:B------:R-:W-:Y:S01]  /*9790*/  IMAD R21, R70, R26, RZ ;  /* 0x0000001a46157224 */ /* 0x000fe200078e02ff */
[----:B------:R-:W-:Y:S01]  /*97a0*/  I2IP.S8.S32.SAT R17, R18, R17, RZ ;  /* 0x0000001112117239 */ /* 0x000fe200000014ff */
[----:B------:R-:W-:Y:S01]  /*97b0*/  IMAD R37, R70, R42, RZ ;  /* 0x0000002a46257224 */ /* 0x000fe200078e02ff */
[----:B------:R-:W-:Y:S01]  /*97c0*/  SHF.R.S32.HI R97, RZ, 0x18, R98 ;  /* 0x00000018ff617819 */ /* 0x000fe20000011462 */
[----:B------:R-:W-:Y:S01]  /*97d0*/  IMAD R19, R0, R72, R19 ;  /* 0x0000004800137224 */ /* 0x000fe200078e0213 */
[----:B------:R-:W-:Y:S01]  /*97e0*/  I2IP.S8.S32.SAT R16, R16, R7, R17 ;  /* 0x0000000710107239 */ /* 0x000fe20000001411 */
[C---:B------:R-:W-:Y:S01]  /*97f0*/  IMAD R42, R70.reuse, R47, RZ ;  /* 0x0000002f462a7224 */ /* 0x040fe200078e02ff */
[----:B------:R-:W-:Y:S01]  /*9800*/  MOV R0, R119 ;  /* 0x0000007700007202 */ /* 0x000fe20000000f00 */
[C---:B------:R-:W-:Y:S01]  /*9810*/  IMAD R47, R70.reuse, R52, RZ ;  /* 0x00000034462f7224 */ /* 0x040fe200078e02ff */
[----:B------:R-:W-:Y:S01]  /*9820*/  SHF.L.U32 R74, R99, 0x8, RZ ;  /* 0x00000008634a7819 */ /* 0x000fe200000006ff */
[----:B------:R-:W-:Y:S01]  /*9830*/  IMAD R20, R9, R72, R20 ;  /* 0x0000004809147224 */ /* 0x000fe200078e0214 */
[----:B------:R-:W-:Y:S01]  /*9840*/  SHF.R.S32.HI R99, RZ, 0x18, R99 ;  /* 0x00000018ff637819 */ /* 0x000fe20000011463 */
[----:B------:R-:W-:Y:S01]  /*9850*/  IMAD R52, R70, R57, RZ ;  /* 0x0000003946347224 */ /* 0x000fe200078e02ff */
[----:B------:R-:W-:Y:S01]  /*9860*/  IADD3 R68, PT, PT, R68, 0x1, RZ ;  /* 0x0000000144447810 */ /* 0x000fe20007ffe0ff */
[C---:B------:R-:W-:Y:S02]  /*9870*/  IMAD R23, R70.reuse, R28, RZ ;  /* 0x0000001c46177224 */ /* 0x040fe400078e02ff */
[----:B------:R-:W-:Y:S02]  /*9880*/  IMAD R57, R70, R62, RZ ;  /* 0x0000003e46397224 */ /* 0x000fe400078e02ff */
[----:B------:R-:W-:Y:S01]  /*9890*/  IMAD R21, R2, R72, R21 ;  /* 0x0000004802157224 */ /* 0x000fe200078e0215 */
[----:B------:R-:W-:Y:S01]  /*98a0*/  MOV R2, R116 ;  /* 0x0000007400027202 */ /* 0x000fe20000000f00 */
[----:B------:R-:W-:Y:S01]  /*98b0*/  IMAD R62, R70, R67, RZ ;  /* 0x00000043463e7224 */ /* 0x000fe200078e02ff */
[----:B------:R-:W-:Y:S01]  /*98c0*/  I2IP.S8.S32.SAT R67, R4, R3, R5 ;  /* 0x0000000304437239 */ /* 0x000fe20000001405 */
[-C--:B------:R-:W-:Y:S01]  /*98d0*/  IMAD R22, R83, R72.reuse, R22 ;  /* 0x0000004853167224 */ /* 0x080fe200078e0216 */
[----:B------:R-:W-:Y:S01]  /*98e0*/  SHF.R.S32.HI R3, RZ, 0x18, R118 ;  /* 0x00000018ff037819 */ /* 0x000fe20000011476 */
[-C--:B------:R-:W-:Y:S01]  /*98f0*/  IMAD R23, R0, R72.reuse, R23 ;  /* 0x0000004800177224 */ /* 0x080fe200078e0217 */
[----:B------:R-:W-:Y:S01]  /*9900*/  SHF.R.S32.HI R0, RZ, 0x18, R117 ;  /* 0x00000018ff007819 */ /* 0x000fe20000011475 */
[----:B------:R-:W-:Y:S01]  /*9910*/  IMAD R26, R70, R31, RZ ;  /* 0x0000001f461a7224 */ /* 0x000fe200078e02ff */
[----:B------:R-:W-:Y:S01]  /*9920*/  I2IP.S8.S32.SAT R17, R22, R21, RZ ;  /* 0x0000001516117239 */ /* 0x000fe200000014ff */
[-C--:B------:R-:W-:Y:S01]  /*9930*/  IMAD R24, R3, R72.reuse, R24 ;  /* 0x0000004803187224 */ /* 0x080fe200078e0218 */
[----:B------:R-:W-:Y:S01]  /*9940*/  SHF.R.S32.HI R3, RZ, 0x18, R115 ;  /* 0x00000018ff037819 */ /* 0x000fe20000011473 */
[-C--:B------:R-:W-:Y:S01]  /*9950*/  IMAD R25, R0, R72.reuse, R25 ;  /* 0x0000004800197224 */ /* 0x080fe200078e0219 */
[----:B------:R-:W-:Y:S01]  /*9960*/  I2IP.S8.S32.SAT R17, R20, R19, R17 ;  /* 0x0000001314117239 */ /* 0x000fe20000001411 */
[----:B------:R-:W-:Y:S01]  /*9970*/  IMAD R28, R70, R33, RZ ;  /* 0x00000021461c7224 */ /* 0x000fe200078e02ff */
[----:B------:R-:W-:Y:S01]  /*9980*/  SHF.R.S32.HI R4, RZ, 0x18, R114 ;  /* 0x00000018ff047819 */ /* 0x000fe20000011472 */
[-C--:B------:R-:W-:Y:S02]  /*9990*/  IMAD R26, R85, R72.reuse, R26 ;  /* 0x00000048551a7224 */ /* 0x080fe400078e021a */
[----:B------:R-:W-:Y:S01]  /*99a0*/  IMAD R27, R2, R72, R27 ;  /* 0x00000048021b7224 */ /* 0x000fe200078e021b */
[----:B------:R-:W-:Y:S01]  /*99b0*/  MOV R2, R110 ;  /* 0x0000006e00027202 */ /* 0x000fe20000000f00 */
[----:B------:R-:W-:Y:S01]  /*99c0*/  IMAD R28, R3, R72, R28 ;  /* 0x00000048031c7224 */ /* 0x000fe200078e021c */
[----:B------:R-:W-:Y:S01]  /*99d0*/  I2IP.S8.S32.SAT R18, R26, R25, RZ ;  /* 0x000000191a127239 */ /* 0x000fe200000014ff */
[----:B------:R-:W-:Y:S01]  /*99e0*/  IMAD R31, R70, R36, RZ ;  /* 0x00000024461f7224 */ /* 0x000fe200078e02ff */
[----:B------:R-:W-:Y:S01]  /*99f0*/  SHF.R.S32.HI R3, RZ, 0x18, R112 ;  /* 0x00000018ff037819 */ /* 0x000fe20000011470 */
[-C--:B------:R-:W-:Y:S01]  /*9a00*/  IMAD R29, R4, R72.reuse, R29 ;  /* 0x00000048041d7224 */ /* 0x080fe200078e021d */
[----:B------:R-:W-:Y:S01]  /*9a10*/  I2IP.S8.S32.SAT R18, R24, R23, R18 ;  /* 0x0000001718127239 */ /* 0x000fe20000001412 */
[----:B------:R-:W-:Y:S01]  /*9a20*/  IMAD.MOV.U32 R0, RZ, RZ, R113 ;  /* 0x000000ffff007224 */ /* 0x000fe200078e0071 */
[----:B------:R-:W-:Y:S01]  /*9a30*/  SHF.R.S32.HI R4, RZ, 0x18, R108 ;  /* 0x00000018ff047819 */ /* 0x000fe2000001146c */
[-C--:B------:R-:W-:Y:S02]  /*9a40*/  IMAD R30, R87, R72.reuse, R30 ;  /* 0x00000048571e7224 */ /* 0x080fe400078e021e */
[----:B------:R-:W-:Y:S01]  /*9a50*/  IMAD R31, R0, R72, R31 ;  /* 0x00000048001f7224 */ /* 0x000fe200078e021f */
        /* <DEDUP_REMOVED lines=8> */
[----:B------:R-:W-:Y:S01]  /*9ae0*/  MOV R0, R107 ;  /* 0x0000006b00007202 */ /* 0x000fe20000000f00 */
[-C--:B------:R-:W-:Y:S02]  /*9af0*/  IMAD R34, R89, R72.reuse, R34 ;  /* 0x0000004859227224 */ /* 0x080fe400078e0222 */
[-C--:B------:R-:W-:Y:S01]  /*9b00*/  IMAD R35, R2, R72.reuse, R35 ;  /* 0x0000004802237224 */ /* 0x080fe200078e0223 */
[----:B------:R-:W-:Y:S01]  /*9b10*/  MOV R2, R101 ;  /* 0x0000006500027202 */ /* 0x000fe20000000f00 */
[----:B------:R-:W-:Y:S01]  /*9b20*/  IMAD R38, R70, R43, RZ ;  /* 0x0000002b46267224 */ /* 0x000fe200078e02ff */
[----:B------:R-:W-:Y:S01]  /*9b30*/  I2IP.S8.S32.SAT R33, R34, R33, RZ ;  /* 0x0000002122217239 */ /* 0x000fe200000014ff */
[-C--:B------:R-:W-:Y:S01]  /*9b40*/  IMAD R36, R3, R72.reuse, R36 ;  /* 0x0000004803247224 */ /* 0x080fe200078e0224 */
[----:B------:R-:W-:Y:S01]  /*9b50*/  SHF.R.S32.HI R3, RZ, 0x18, R105 ;  /* 0x00000018ff037819 */ /* 0x000fe20000011469 */
[-C--:B------:R-:W-:Y:S01]  /*9b60*/  IMAD R37, R4, R72.reuse, R37 ;  /* 0x0000004804257224 */ /* 0x080fe200078e0225 */
[----:B------:R-:W-:Y:S01]  /*9b70*/  I2IP.S8.S32.SAT R32, R32, R31, R33 ;  /* 0x0000001f20207239 */ /* 0x000fe20000001421 */
        /* <DEDUP_REMOVED lines=8> */
[----:B------:R-:W-:Y:S01]  /*9c00*/  IMAD R43, R70, R48, RZ ;  /* 0x00000030462b7224 */ /* 0x000fe200078e02ff */
[----:B------:R-:W-:Y:S01]  /*9c10*/  I2IP.S8.S32.SAT R33, R36, R35, R37 ;  /* 0x0000002324217239 */ /* 0x000fe20000001425 */
[----:B------:R-:W-:Y:S01]  /*9c20*/  IMAD R41, R0, R72, R41 ;  /* 0x0000004800297224 */ /* 0x000fe200078e0229 */
[----:B------:R-:W-:Y:S01]  /*9c30*/  MOV R0, R106 ;  /* 0x0000006a00007202 */ /* 0x000fe20000000f00 */
[-C--:B------:R-:W-:Y:S02]  /*9c40*/  IMAD R42, R93, R72.reuse, R42 ;  /* 0x000000485d2a7224 */ /* 0x080fe400078e022a */
        /* <DEDUP_REMOVED lines=11> */
[-C--:B------:R-:W-:Y:S02]  /*9d00*/  IMAD R47, R0, R72.reuse, R47 ;  /* 0x00000048002f7224 */ /* 0x080fe400078e022f */
[----:B------:R-:W-:Y:S01]  /*9d10*/  IMAD R48, R3, R72, R48 ;  /* 0x0000004803307224 */ /* 0x000fe200078e0230 */
[----:B------:R-:W-:Y:S01]  /*9d20*/  SHF.R.S32.HI R3, RZ, 0x18, R90 ;  /* 0x00000018ff037819 */ /* 0x000fe2000001145a */
[----:B------:R-:W-:Y:S01]  /*9d30*/  IMAD R51, R70, R56, RZ ;  /* 0x0000003846337224 */ /* 0x000fe200078e02ff */
[----:B------:R-:W-:Y:S01]  /*9d40*/  I2IP.S8.S32.SAT R35, R46, R45, RZ ;  /* 0x0000002d2e237239 */ /* 0x000fe200000014ff */
[-C--:B------:R-:W-:Y:S01]  /*9d50*/  IMAD R49, R2, R72.reuse, R49 ;  /* 0x0000004802317224 */ /* 0x080fe200078e0231 */
[----:B------:R-:W-:Y:S01]  /*9d60*/  SHF.R.S32.HI R2, RZ, 0x18, R88 ;  /* 0x00000018ff027819 */ /* 0x000fe20000011458 */
[----:B------:R-:W-:Y:S01]  /*9d70*/  IMAD.MOV.U32 R0, RZ, RZ, R92 ;  /* 0x000000ffff007224 */ /* 0x000fe200078e005c */
[----:B------:R-:W-:Y:S01]  /*9d80*/  I2IP.S8.S32.SAT R35, R44, R43, R35 ;  /* 0x0000002b2c237239 */ /* 0x000fe20000001423 */
[-C--:B------:R-:W-:Y:S02]  /*9d90*/  IMAD R50, R73, R72.reuse, R50 ;  /* 0x0000004849327224 */ /* 0x080fe400078e0232 */
[----:B------:R-:W-:Y:S01]  /*9da0*/  IMAD R51, R0, R72, R51 ;  /* 0x0000004800337224 */ /* 0x000fe200078e0233 */
[----:B------:R-:W-:Y:S01]  /*9db0*/  MOV R0, R86 ;  /* 0x0000005600007202 */ /* 0x000fe20000000f00 */
[----:B------:R-:W-:Y:S01]  /*9dc0*/  IMAD R53, R70, R58, RZ ;  /* 0x0000003a46357224 */ /* 0x000fe200078e02ff */
[----:B------:R-:W-:Y:S01]  /*9dd0*/  I2IP.S8.S32.SAT R49, R50, R49, RZ ;  /* 0x0000003132317239 */ /* 0x000fe200000014ff */
[-C--:B------:R-:W-:Y:S01]  /*9de0*/  IMAD R52, R3, R72.reuse, R52 ;  /* 0x0000004803347224 */ /* 0x080fe200078e0234 */
[----:B------:R-:W-:Y:S01]  /*9df0*/  SHF.R.S32.HI R3, RZ, 0x18, R84 ;  /* 0x00000018ff037819 */ /* 0x000fe20000011454 */
[----:B------:R-:W-:Y:S01]  /*9e00*/  IMAD R53, R2, R72, R53 ;  /* 0x0000004802357224 */ /* 0x000fe200078e0235 */
[----:B------:R-:W-:Y:S01]  /*9e10*/  MOV R2, R80 ;  /* 0x0000005000027202 */ /* 0x000fe20000000f00 */
[----:B------:R-:W-:Y:S01]  /*9e20*/  IMAD.SHL.U32 R82, R98, 0x100, RZ ;  /* 0x0000010062527824 */ /* 0x000fe200078e00ff */
[----:B------:R-:W-:Y:S01]  /*9e30*/  I2IP.S8.S32.SAT R48, R48, R47, R49 ;  /* 0x0000002f30307239 */ /* 0x000fe20000001431 */
[----:B------:R-:W-:Y:S02]  /*9e40*/  IMAD R54, R75, R72, R54 ;  /* 0x000000484b367224 */ /* 0x000fe400078e0236 */
[C---:B------:R-:W-:Y:S02]  /*9e50*/  IMAD R56, R70.reuse, R61, RZ ;  /* 0x0000003d46387224 */ /* 0x040fe400078e02ff */
[----:B------:R-:W-:Y:S01]  /*9e60*/  IMAD R61, R70, R66, RZ ;  /* 0x00000042463d7224 */ /* 0x000fe200078e02ff */
[----:B------:R-:W-:Y:S01]  /*9e70*/  I2IP.S8.S32.SAT R66, R13, R12, R14 ;  /* 0x0000000c0d427239 */ /* 0x000fe2000000140e */
[-C--:B------:R-:W-:Y:S01]  /*9e80*/  IMAD R55, R0, R72.reuse, R55 ;  /* 0x0000004800377224 */ /* 0x080fe200078e0237 */
[----:B------:R-:W-:Y:S01]  /*9e90*/  SHF.R.S32.HI R0, RZ, 0x18, R82 ;  /* 0x00000018ff007819 */ /* 0x000fe20000011452 */
[-C--:B------:R-:W-:Y:S01]  /*9ea0*/  IMAD R56, R3, R72.reuse, R56 ;  /* 0x0000004803387224 */ /* 0x080fe200078e0238 */
[----:B------:R-:W-:Y:S01]  /*9eb0*/  I2IP.S8.S32.SAT R49, R54, R53, RZ ;  /* 0x0000003536317239 */ /* 0x000fe200000014ff */
[----:B------:R1:W-:Y:S01]  /*9ec0*/  STS.128 [R135+UR44+0x6400], R64 ;  /* 0x0064004087007988 */ /* 0x0003e20008000c2c */
[----:B------:R-:W-:Y:S01]  /*9ed0*/  IMAD R58, R70, R63, RZ ;  /* 0x0000003f463a7224 */ /* 0x000fe200078e02ff */
[----:B------:R-:W-:Y:S01]  /*9ee0*/  SHF.R.S32.HI R3, RZ, 0x18, R76 ;  /* 0x00000018ff037819 */ /* 0x000fe2000001144c */
[-C--:B------:R-:W-:Y:S01]  /*9ef0*/  IMAD R57, R0, R72.reuse, R57 ;  /* 0x0000004800397224 */ /* 0x080fe200078e0239 */
[----:B------:R-:W-:Y:S01]  /*9f00*/  I2IP.S8.S32.SAT R49, R52, R51, R49 ;  /* 0x0000003334317239 */ /* 0x000fe20000001431 */
[-C--:B------:R-:W-:Y:S02]  /*9f10*/  IMAD R58, R97, R72.reuse, R58 ;  /* 0x00000048613a7224 */ /* 0x080fe400078e023a */
[-C--:B------:R-:W-:Y:S01]  /*9f20*/  IMAD R59, R2, R72.reuse, R59 ;  /* 0x00000048023b7224 */ /* 0x080fe200078e023b */
[----:B------:R1:W-:Y:S01]  /*9f30*/  STS.128 [R157+0x6400], R16 ;  /* 0x006400109d007388 */ /* 0x0003e20000000c00 */
[-C--:B------:R-:W-:Y:S01]  /*9f40*/  IMAD R60, R3, R72.reuse, R60 ;  /* 0x00000048033c7224 */ /* 0x080fe200078e023c */
[----:B------:R-:W-:Y:S01]  /*9f50*/  I2IP.S8.S32.SAT R50, R58, R57, RZ ;  /* 0x000000393a327239 */ /* 0x000fe200000014ff */
[-C--:B------:R-:W-:Y:S02]  /*9f60*/  IMAD R61, R4, R72.reuse, R61 ;  /* 0x00000048043d7224 */ /* 0x080fe400078e023d */
[----:B------:R-:W-:Y:S01]  /*9f70*/  IMAD R62, R99, R72, R62 ;  /* 0x00000048633e7224 */ /* 0x000fe200078e023e */
[----:B------:R-:W-:Y:S02]  /*9f80*/  I2IP.S8.S32.SAT R50, R56, R55, R50 ;  /* 0x0000003738327239 */ /* 0x000fe40000001432 */
[----:B------:R1:W-:Y:S02]  /*9f90*/  STS.128 [R156+0x6400], R32 ;  /* 0x006400209c007388 */ /* 0x0003e40000000c00 */
        /* <DEDUP_REMOVED lines=12> */
[----:B------:R-:W-:Y:S02]  /*a060*/  UIADD3 UR9, UPT, UPT, UR49, 0x40, URZ ;  /* 0x0000004031097890 */ /* 0x000fe4000fffe0ff */
[----:B------:R-:W-:Y:S01]  /*a070*/  UIADD3 UR8, UPT, UPT, UR44, 0x6400, URZ ;  /* 0x000064002c087890 */ /* 0x000fe2000fffe0ff */
[----:B------:R-:W-:Y:S01]  /*a080*/  UMOV UR10, UR50 ;  /* 0x00000032000a7c82 */ /* 0x000fe20008000000 */
[----:B------:R-:W-:Y:S01]  /*a090*/  UMOV UR11, UR36 ;  /* 0x00000024000b7c82 */ /* 0x000fe20008000000 */
[----:B--2---:R-:W-:Y:S04]  /*a0a0*/  UIADD3 UR4, UP0, UPT, UR6, 0x680, URZ ;  /* 0x0000068006047890 */ /* 0x004fe8000ff1e0ff */
[----:B------:R-:W-:Y:S09]  /*a0b0*/  UIADD3.X UR5, UPT, UPT, URZ, UR7, URZ, UP0, !UPT ;  /* 0x00000007ff057290 */ /* 0x000ff200087fe4ff */
[----:B------:R2:W-:Y:S01]  /*a0c0*/  UTMASTG.3D [UR8], [UR4] ;  /* 0x00000008040073b5 */ /* 0x0005e20008010000 */
[----:B------:R0:W-:Y:S01]  /*a0d0*/  UTMACMDFLUSH ;  /* 0x00000000000079b7 */ /* 0x0001e20000000000 */
[----:B--2---:R-:W-:Y:S04]  /*a0e0*/  DEPBAR.LE SB0, 0x1 ;  /* 0x000080400000791a */ /* 0x004fe80000000000 */
.L_x_150:
[----:B------:R-:W-:Y:S05]  /*a0f0*/  BSYNC.RECONVERGENT B0 ;  /* 0x0000000000007941 */ /* 0x000fea0003800200 */
.L_x_149:
[----:B------:R-:W-:Y:S01]  /*a100*/  R2UR UR4, R142 ;  /* 0x000000008e0472ca */ /* 0x000fe200000e0000 */
[----:B------:R-:W-:Y:S01]  /*a110*/  BAR.SYNC.DEFER_BLOCKING 0x1, 0x80 ;  /* 0x0042000000007b1d */ /* 0x000fe20000010000 */
[----:B------:R-:W-:Y:S01]  /*a120*/  ISETP.NE.AND P0, PT, R145, 0x2, PT ;  /* 0x000000029100780c */ /* 0x000fe20003f05270 */
[----:B------:R-:W-:Y:S01]  /*a130*/  UISETP.NE.AND UP0, UPT, UR45, URZ, UPT ;  /* 0x000000ff2d00728c */ /* 0x000fe2000bf05270 */
[C---:B------:R-:W-:Y:S01]  /*a140*/  ISETP.NE.AND P1, PT, R68.reuse, 0x4, PT ;  /* 0x000000044400780c */ /* 0x040fe20003f25270 */
[----:B------:R-:W-:Y:S01]  /*a150*/  UIADD3 UR20, UPT, UPT, UR37, UR63, URZ ;  /* 0x0000003f25147290 */ /* 0x000fe2000fffe0ff */
[----:B------:R-:W-:Y:S02]  /*a160*/  SEL R2, RZ, 0x1, P0 ;  /* 0x00000001ff027807 */ /* 0x000fe40000000000 */
[----:B------:R-:W-:Y:S02]  /*a170*/  SEL R0, RZ, 0x1, P1 ;  /* 0x00000001ff007807 */ /* 0x000fe40000800000 */
[----:B------:R-:W-:Y:S02]  /*a180*/  LOP3.LUT R147, R147, R2, RZ, 0x3c, !PT ;  /* 0x0000000293937212 */ /* 0x000fe400078e3cff */
[----:B------:R-:W-:Y:S01]  /*a190*/  LOP3.LUT R149, R149, R0, RZ, 0x3c, !PT ;  /* 0x0000000095957212 */ /* 0x000fe200078e3cff */
[----:B------:R-:W-:Y:S01]  /*a1a0*/  UIADD3 UR16, UPT, UPT, UR38, UR4, URZ ;  /* 0x0000000426107290 */ /* 0x000fe2000fffe0ff */
[----:B------:R-:W-:Y:S02]  /*a1b0*/  SEL R145, R145, RZ, P0 ;  /* 0x000000ff91917207 */ /* 0x000fe40000000000 */
[----:B------:R-:W-:Y:S01]  /*a1c0*/  SEL R68, R68, RZ, P1 ;  /* 0x000000ff44447207 */ /* 0x000fe20000800000 */
[----:B------:R-:W-:Y:S01]  /*a1d0*/  UMOV UR36, UR59 ;  /* 0x0000003b00247c82 */ /* 0x000fe20008000000 */
[----:B------:R-:W-:Y:S07]  /*a1e0*/  BRA.U UP0, `(.L_x_151) ;  /* 0xffffffc500287547 */ /* 0x000fee000b83ffff */
[----:B------:R-:W-:Y:S05]  /*a1f0*/  EXIT ;  /* 0x000000000000794d */ /* 0x000fea0003800000 */
.L_x_25:
[----:B--2---:R2:W3:Y:S02]  /*a200*/  SYNCS.PHASECHK.TRANS64.TRYWAIT P0, [R3+URZ+0x2a0], R2 ;  /* 0x0002a002030075a7 */ /* 0x0044e400080011ff */
[----:B---3--:R-:W-:Y:S05]  /*a210*/  @!P0 NANOSLEEP.SYNCS 0x989680 ;  /* 0x009896800000895d */ /* 0x008fea0003900000 */
[----:B------:R-:W3:Y:S02]  /*a220*/  @!P0 SYNCS.PHASECHK.TRANS64 P0, [R3+URZ+0x2a0], R2 ;  /* 0x0002a002030085a7 */ /* 0x000ee400080010ff */
[----:B---3--:R-:W-:Y:S05]  /*a230*/  @!P0 BRA `(.L_x_25) ;  /* 0xfffffffc00f08947 */ /* 0x008fea000383ffff */
[----:B------:R-:W-:Y:S05]  /*a240*/  BRA `(.L_x_152) ;  /* 0xffffff7800dc7947 */ /* 0x000fea000383ffff */
.L_x_28:
[----:B-1----:R-:W-:-:S07]  /*a250*/  MOV R0, UR33 ;  /* 0x0000002100007c02 */ /* 0x002fce0008000f00 */
.L_x_153:
[----:B-1----:R1:W2:Y:S02]  /*a260*/  SYNCS.PHASECHK.TRANS64.TRYWAIT P0, [R0+URZ+0x100], R3 ;  /* 0x00010003000075a7 */ /* 0x0022a400080011ff */
[----:B--2---:R-:W-:Y:S05]  /*a270*/  @!P0 NANOSLEEP.SYNCS 0x989680 ;  /* 0x009896800000895d */ /* 0x004fea0003900000 */
[----:B------:R-:W2:Y:S02]  /*a280*/  @!P0 SYNCS.PHASECHK.TRANS64 P0, [R0+URZ+0x100], R3 ;  /* 0x00010003000085a7 */ /* 0x000ea400080010ff */
[----:B--2---:R-:W-:Y:S05]  /*a290*/  @!P0 BRA `(.L_x_153) ;  /* 0xfffffffc00f08947 */ /* 0x004fea000383ffff */
[----:B------:R-:W-:Y:S05]  /*a2a0*/  BRA `(.L_x_27) ;  /* 0xffffff7c00347947 */ /* 0x000fea000383ffff */
.L_x_35:
[----:B-1----:R-:W-:-:S07]  /*a2b0*/  MOV R0, UR17 ;  /* 0x0000001100007c02 */ /* 0x002fce0008000f00 */
.L_x_154:
[----:B-1----:R1:W2:Y:S02]  /*a2c0*/  SYNCS.PHASECHK.TRANS64.TRYWAIT P0, [R0+URZ+0x100], R3 ;  /* 0x00010003000075a7 */ /* 0x0022a400080011ff */
[----:B--2---:R-:W-:Y:S05]  /*a2d0*/  @!P0 NANOSLEEP.SYNCS 0x989680 ;  /* 0x009896800000895d */ /* 0x004fea0003900000 */
[----:B------:R-:W2:Y:S02]  /*a2e0*/  @!P0 SYNCS.PHASECHK.TRANS64 P0, [R0+URZ+0x100], R3 ;  /* 0x00010003000085a7 */ /* 0x000ea400080010ff */
[----:B--2---:R-:W-:Y:S05]  /*a2f0*/  @!P0 BRA `(.L_x_154) ;  /* 0xfffffffc00f08947 */ /* 0x004fea000383ffff */
[----:B------:R-:W-:Y:S05]  /*a300*/  BRA `(.L_x_34) ;  /* 0xffffff7c00f47947 */ /* 0x000fea000383ffff */
.L_x_40:
[----:B-1----:R1:W2:Y:S02]  /*a310*/  SYNCS.PHASECHK.TRANS64.TRYWAIT P0, [R3+URZ+0x230], R0 ;  /* 0x00023000030075a7 */ /* 0x0022a400080011ff */
[----:B--2---:R-:W-:Y:S05]  /*a320*/  @!P0 NANOSLEEP.SYNCS 0x989680 ;  /* 0x009896800000895d */ /* 0x004fea0003900000 */
[----:B------:R-:W2:Y:S02]  /*a330*/  @!P0 SYNCS.PHASECHK.TRANS64 P0, [R3+URZ+0x230], R0 ;  /* 0x00023000030085a7 */ /* 0x000ea400080010ff */
[----:B--2---:R-:W-:Y:S05]  /*a340*/  @!P0 BRA `(.L_x_40) ;  /* 0xfffffffc00f08947 */ /* 0x004fea000383ffff */
[----:B------:R-:W-:Y:S05]  /*a350*/  BRA `(.L_x_155) ;  /* 0xffffff80009c7947 */ /* 0x000fea000383ffff */
.L_x_44:
[----:B-1----:R-:W-:-:S07]  /*a360*/  MOV R0, UR4 ;  /* 0x0000000400007c02 */ /* 0x002fce0008000f00 */
.L_x_156:
[----:B-1----:R1:W2:Y:S02]  /*a370*/  SYNCS.PHASECHK.TRANS64.TRYWAIT P0, [R0+URZ], R3 ;  /* 0x00000003000075a7 */ /* 0x0022a400080011ff */
[----:B--2---:R-:W-:Y:S05]  /*a380*/  @!P0 NANOSLEEP.SYNCS 0x989680 ;  /* 0x009896800000895d */ /* 0x004fea0003900000 */
[----:B------:R-:W2:Y:S02]  /*a390*/  @!P0 SYNCS.PHASECHK.TRANS64 P0, [R0+URZ], R3 ;  /* 0x00000003000085a7 */ /* 0x000ea400080010ff */
[----:B--2---:R-:W-:Y:S05]  /*a3a0*/  @!P0 BRA `(.L_x_156) ;  /* 0xfffffffc00f08947 */ /* 0x004fea000383ffff */
[----:B------:R-:W-:Y:S05]  /*a3b0*/  BRA `(.L_x_157) ;  /* 0xffffff8800447947 */ /* 0x000fea000383ffff */
.L_x_45:
[----:B------:R-:W-:-:S07]  /*a3c0*/  MOV R0, UR5 ;  /* 0x0000000500007c02 */ /* 0x000fce0008000f00 */
.L_x_158:
[----:B-1----:R1:W2:Y:S02]  /*a3d0*/  SYNCS.PHASECHK.TRANS64.TRYWAIT P0, [R0+URZ], R3 ;  /* 0x00000003000075a7 */ /* 0x0022a400080011ff */
[----:B--2---:R-:W-:Y:S05]  /*a3e0*/  @!P0 NANOSLEEP.SYNCS 0x989680 ;  /* 0x009896800000895d */ /* 0x004fea0003900000 */
[----:B------:R-:W2:Y:S02]  /*a3f0*/  @!P0 SYNCS.PHASECHK.TRANS64 P0, [R0+URZ], R3 ;  /* 0x00000003000085a7 */ /* 0x000ea400080010ff */
[----:B--2---:R-:W-:Y:S05]  /*a400*/  @!P0 BRA `(.L_x_158) ;  /* 0xfffffffc00f08947 */ /* 0x004fea000383ffff */
[----:B------:R-:W-:Y:S05]  /*a410*/  BRA `(.L_x_159) ;  /* 0xffffff8800507947 */ /* 0x000fea000383ffff */
.L_x_46:
[----:B------:R-:W-:-:S07]  /*a420*/  MOV R0, UR5 ;  /* 0x0000000500007c02 */ /* 0x000fce0008000f00 */
.L_x_160:
[----:B-1----:R1:W2:Y:S02]  /*a430*/  SYNCS.PHASECHK.TRANS64.TRYWAIT P0, [R0+URZ], R3 ;  /* 0x00000003000075a7 */ /* 0x0022a400080011ff */
[----:B--2---:R-:W-:Y:S05]  /*a440*/  @!P0 NANOSLEEP.SYNCS 0x989680 ;  /* 0x009896800000895d */ /* 0x004fea0003900000 */
[----:B------:R-:W2:Y:S02]  /*a450*/  @!P0 SYNCS.PHASECHK.TRANS64 P0, [R0+URZ], R3 ;  /* 0x00000003000085a7 */ /* 0x000ea400080010ff */
[----:B--2---:R-:W-:Y:S05]  /*a460*/  @!P0 BRA `(.L_x_160) ;  /* 0xfffffffc00f08947 */ /* 0x004fea000383ffff */
[----:B------:R-:W-:Y:S05]  /*a470*/  BRA `(.L_x_161) ;  /* 0xffffff88005c7947 */ /* 0x000fea000383ffff */
.L_x_47:
[----:B------:R-:W-:-:S07]  /*a480*/  MOV R0, UR5 ;  /* 0x0000000500007c02 */ /* 0x000fce0008000f00 */
.L_x_162:
[----:B-1----:R1:W2:Y:S02]  /*a490*/  SYNCS.PHASECHK.TRANS64.TRYWAIT P0, [R0+URZ], R3 ;  /* 0x00000003000075a7 */ /* 0x0022a400080011ff */
[----:B--2---:R-:W-:Y:S05]  /*a4a0*/  @!P0 NANOSLEEP.SYNCS 0x989680 ;  /* 0x009896800000895d */ /* 0x004fea0003900000 */
[----:B------:R-:W2:Y:S02]  /*a4b0*/  @!P0 SYNCS.PHASECHK.TRANS64 P0, [R0+URZ], R3 ;  /* 0x00000003000085a7 */ /* 0x000ea400080010ff */
[----:B--2---:R-:W-:Y:S05]  /*a4c0*/  @!P0 BRA `(.L_x_162) ;  /* 0xfffffffc00f08947 */ /* 0x004fea000383ffff */
[----:B------:R-:W-:Y:S05]  /*a4d0*/  BRA `(.L_x_163) ;  /* 0xffffff8800687947 */ /* 0x000fea000383ffff */
.L_x_48:
[----:B------:R-:W-:-:S07]  /*a4e0*/  MOV R0, UR5 ;  /* 0x0000000500007c02 */ /* 0x000fce0008000f00 */
.L_x_164:
[----:B-1----:R1:W2:Y:S02]  /*a4f0*/  SYNCS.PHASECHK.TRANS64.TRYWAIT P0, [R0+URZ], R3 ;  /* 0x00000003000075a7 */ /* 0x0022a400080011ff */
[----:B--2---:R-:W-:Y:S05]  /*a500*/  @!P0 NANOSLEEP.SYNCS 0x989680 ;  /* 0x009896800000895d */ /* 0x004fea0003900000 */
[----:B------:R-:W2:Y:S02]  /*a510*/  @!P0 SYNCS.PHASECHK.TRANS64 P0, [R0+URZ], R3 ;  /* 0x00000003000085a7 */ /* 0x000ea400080010ff */
[----:B--2---:R-:W-:Y:S05]  /*a520*/  @!P0 BRA `(.L_x_164) ;  /* 0xfffffffc00f08947 */ /* 0x004fea000383ffff */
[----:B------:R-:W-:Y:S05]  /*a530*/  BRA `(.L_x_165) ;  /* 0xffffff8800747947 */ /* 0x000fea000383ffff */
.L_x_49:
[----:B------:R-:W-:-:S07]  /*a540*/  MOV R0, UR5 ;  /* 0x0000000500007c02 */ /* 0x000fce0008000f00 */
.L_x_166:
[----:B-1----:R1:W2:Y:S02]  /*a550*/  SYNCS.PHASECHK.TRANS64.TRYWAIT P0, [R0+URZ], R3 ;  /* 0x00000003000075a7 */ /* 0x0022a400080011ff */
[----:B--2---:R-:W-:Y:S05]  /*a560*/  @!P0 NANOSLEEP.SYNCS 0x989680 ;  /* 0x009896800000895d */ /* 0x004fea0003900000 */
[----:B------:R-:W2:Y:S02]  /*a570*/  @!P0 SYNCS.PHASECHK.TRANS64 P0, [R0+URZ], R3 ;  /* 0x00000003000085a7 */ /* 0x000ea400080010ff */
[----:B--2---:R-:W-:Y:S05]  /*a580*/  @!P0 BRA `(.L_x_166) ;  /* 0xfffffffc00f08947 */ /* 0x004fea000383ffff */
[----:B------:R-:W-:Y:S05]  /*a590*/  BRA `(.L_x_167) ;  /* 0xffffff8800807947 */ /* 0x000fea000383ffff */
.L_x_50:
[----:B------:R-:W-:-:S07]  /*a5a0*/  MOV R0, UR5 ;  /* 0x0000000500007c02 */ /* 0x000fce0008000f00 */
.L_x_168:
[----:B-1----:R1:W2:Y:S02]  /*a5b0*/  SYNCS.PHASECHK.TRANS64.TRYWAIT P0, [R0+URZ], R3 ;  /* 0x00000003000075a7 */ /* 0x0022a400080011ff */
[----:B--2---:R-:W-:Y:S05]  /*a5c0*/  @!P0 NANOSLEEP.SYNCS 0x989680 ;  /* 0x009896800000895d */ /* 0x004fea0003900000 */
[----:B------:R-:W2:Y:S02]  /*a5d0*/  @!P0 SYNCS.PHASECHK.TRANS64 P0, [R0+URZ], R3 ;  /* 0x00000003000085a7 */ /* 0x000ea400080010ff */
[----:B--2---:R-:W-:Y:S05]  /*a5e0*/  @!P0 BRA `(.L_x_168) ;  /* 0xfffffffc00f08947 */ /* 0x004fea000383ffff */
[----:B------:R-:W-:Y:S05]  /*a5f0*/  BRA `(.L_x_169) ;  /* 0xffffff88008c7947 */ /* 0x000fea000383ffff */
.L_x_51:
[----:B------:R-:W-:-:S07]  /*a600*/  MOV R0, UR5 ;  /* 0x0000000500007c02 */ /* 0x000fce0008000f00 */
.L_x_170:
[----:B-1----:R1:W2:Y:S02]  /*a610*/  SYNCS.PHASECHK.TRANS64.TRYWAIT P0, [R0+URZ], R3 ;  /* 0x00000003000075a7 */ /* 0x0022a400080011ff */
[----:B--2---:R-:W-:Y:S05]  /*a620*/  @!P0 NANOSLEEP.SYNCS 0x989680 ;  /* 0x009896800000895d */ /* 0x004fea0003900000 */
[----:B------:R-:W2:Y:S02]  /*a630*/  @!P0 SYNCS.PHASECHK.TRANS64 P0, [R0+URZ], R3 ;  /* 0x00000003000085a7 */ /* 0x000ea400080010ff */
[----:B--2---:R-:W-:Y:S05]  /*a640*/  @!P0 BRA `(.L_x_170) ;  /* 0xfffffffc00f08947 */ /* 0x004fea000383ffff */
[----:B------:R-:W-:Y:S05]  /*a650*/  BRA `(.L_x_171) ;  /* 0xffffff8800987947 */ /* 0x000fea000383ffff */
.L_x_52:
[----:B------:R-:W-:-:S07]  /*a660*/  MOV R0, UR5 ;  /* 0x0000000500007c02 */ /* 0x000fce0008000f00 */
.L_x_172:
[----:B-1----:R1:W2:Y:S02]  /*a670*/  SYNCS.PHASECHK.TRANS64.TRYWAIT P0, [R0+URZ], R3 ;  /* 0x00000003000075a7 */ /* 0x0022a400080011ff */
[----:B--2---:R-:W-:Y:S05]  /*a680*/  @!P0 NANOSLEEP.SYNCS 0x989680 ;  /* 0x009896800000895d */ /* 0x004fea0003900000 */
[----:B------:R-:W2:Y:S02]  /*a690*/  @!P0 SYNCS.PHASECHK.TRANS64 P0, [R0+URZ], R3 ;  /* 0x00000003000085a7 */ /* 0x000ea400080010ff */
[----:B--2---:R-:W-:Y:S05]  /*a6a0*/  @!P0 BRA `(.L_x_172) ;  /* 0xfffffffc00f08947 */ /* 0x004fea000383ffff */
[----:B------:R-:W-:Y:S05]  /*a6b0*/  BRA `(.L_x_173) ;  /* 0xffffff8800a47947 */ /* 0x000fea000383ffff */
.L_x_53:
[----:B------:R-:W-:-:S07]  /*a6c0*/  MOV R0, UR5 ;  /* 0x0000000500007c02 */ /* 0x000fce0008000f00 */
.L_x_174:
[----:B-1----:R1:W2:Y:S02]  /*a6d0*/  SYNCS.PHASECHK.TRANS64.TRYWAIT P0, [R0+URZ], R3 ;  /* 0x00000003000075a7 */ /* 0x0022a400080011ff */
[----:B--2---:R-:W-:Y:S05]  /*a6e0*/  @!P0 NANOSLEEP.SYNCS 0x989680 ;  /* 0x009896800000895d */ /* 0x004fea0003900000 */
[----:B------:R-:W2:Y:S02]  /*a6f0*/  @!P0 SYNCS.PHASECHK.TRANS64 P0, [R0+URZ], R3 ;  /* 0x00000003000085a7 */ /* 0x000ea400080010ff */
[----:B--2---:R-:W-:Y:S05]  /*a700*/  @!P0 BRA `(.L_x_174) ;  /* 0xfffffffc00f08947 */ /* 0x004fea000383ffff */
[----:B------:R-:W-:Y:S05]  /*a710*/  BRA `(.L_x_175) ;  /* 0xffffff8800b07947 */ /* 0x000fea000383ffff */
.L_x_54:
[----:B------:R-:W-:-:S07]  /*a720*/  MOV R0, UR5 ;  /* 0x0000000500007c02 */ /* 0x000fce0008000f00 */
.L_x_176:
[----:B-1----:R1:W2:Y:S02]  /*a730*/  SYNCS.PHASECHK.TRANS64.TRYWAIT P0, [R0+URZ], R3 ;  /* 0x00000003000075a7 */ /* 0x0022a400080011ff */
[----:B--2---:R-:W-:Y:S05]  /*a740*/  @!P0 NANOSLEEP.SYNCS 0x989680 ;  /* 0x009896800000895d */ /* 0x004fea0003900000 */
[----:B------:R-:W2:Y:S02]  /*a750*/  @!P0 SYNCS.PHASECHK.TRANS64 P0, [R0+URZ], R3 ;  /* 0x00000003000085a7 */ /* 0x000ea400080010ff */
[----:B--2---:R-:W-:Y:S05]  /*a760*/  @!P0 BRA `(.L_x_176) ;  /* 0xfffffffc00f08947 */ /* 0x004fea000383ffff */
[----:B------:R-:W-:Y:S05]  /*a770*/  BRA `(.L_x_177) ;  /* 0xffffff8800bc7947 */ /* 0x000fea000383ffff */
.L_x_55:
[----:B------:R-:W-:-:S07]  /*a780*/  MOV R0, UR5 ;  /* 0x0000000500007c02 */ /* 0x000fce0008000f00 */
.L_x_178:
[----:B-1----:R1:W2:Y:S02]  /*a790*/  SYNCS.PHASECHK.TRANS64.TRYWAIT P0, [R0+URZ], R3 ;  /* 0x00000003000075a7 */ /* 0x0022a400080011ff */
[----:B--2---:R-:W-:Y:S05]  /*a7a0*/  @!P0 NANOSLEEP.SYNCS 0x989680 ;  /* 0x009896800000895d */ /* 0x004fea0003900000 */
[----:B------:R-:W2:Y:S02]  /*a7b0*/  @!P0 SYNCS.PHASECHK.TRANS64 P0, [R0+URZ], R3 ;  /* 0x00000003000085a7 */ /* 0x000ea400080010ff */
[----:B--2---:R-:W-:Y:S05]  /*a7c0*/  @!P0 BRA `(.L_x_178) ;  /* 0xfffffffc00f08947 */ /* 0x004fea000383ffff */
[----:B------:R-:W-:Y:S05]  /*a7d0*/  BRA `(.L_x_179) ;  /* 0xffffff8800c87947 */ /* 0x000fea000383ffff */
.L_x_56:
[----:B------:R-:W-:-:S07]  /*a7e0*/  MOV R0, UR5 ;  /* 0x0000000500007c02 */ /* 0x000fce0008000f00 */
.L_x_180:
[----:B-1----:R1:W2:Y:S02]  /*a7f0*/  SYNCS.PHASECHK.TRANS64.TRYWAIT P0, [R0+URZ], R3 ;  /* 0x00000003000075a7 */ /* 0x0022a400080011ff */
[----:B--2---:R-:W-:Y:S05]  /*a800*/  @!P0 NANOSLEEP.SYNCS 0x989680 ;  /* 0x009896800000895d */ /* 0x004fea0003900000 */
[----:B------:R-:W2:Y:S02]  /*a810*/  @!P0 SYNCS.PHASECHK.TRANS64 P0, [R0+URZ], R3 ;  /* 0x00000003000085a7 */ /* 0x000ea400080010ff */
[----:B--2---:R-:W-:Y:S05]  /*a820*/  @!P0 BRA `(.L_x_180) ;  /* 0xfffffffc00f08947 */ /* 0x004fea000383ffff */
[----:B------:R-:W-:Y:S05]  /*a830*/  BRA `(.L_x_181) ;  /* 0xffffff8800d47947 */ /* 0x000fea000383ffff */
.L_x_57:
[----:B------:R-:W-:-:S07]  /*a840*/  MOV R0, UR5 ;  /* 0x0000000500007c02 */ /* 0x000fce0008000f00 */
.L_x_182:
[----:B-1----:R1:W2:Y:S02]  /*a850*/  SYNCS.PHASECHK.TRANS64.TRYWAIT P0, [R0+URZ], R3 ;  /* 0x00000003000075a7 */ /* 0x0022a400080011ff */
[----:B--2---:R-:W-:Y:S05]  /*a860*/  @!P0 NANOSLEEP.SYNCS 0x989680 ;  /* 0x009896800000895d */ /* 0x004fea0003900000 */
[----:B------:R-:W2:Y:S02]  /*a870*/  @!P0 SYNCS.PHASECHK.TRANS64 P0, [R0+URZ], R3 ;  /* 0x00000003000085a7 */ /* 0x000ea400080010ff */
[----:B--2---:R-:W-:Y:S05]  /*a880*/  @!P0 BRA `(.L_x_182) ;  /* 0xfffffffc00f08947 */ /* 0x004fea000383ffff */
[----:B------:R-:W-:Y:S05]  /*a890*/  BRA `(.L_x_183) ;  /* 0xffffff8800e07947 */ /* 0x000fea000383ffff */
.L_x_58:
[----:B------:R-:W-:-:S07]  /*a8a0*/  MOV R0, UR5 ;  /* 0x0000000500007c02 */ /* 0x000fce0008000f00 */
.L_x_184:
[----:B-1----:R1:W2:Y:S02]  /*a8b0*/  SYNCS.PHASECHK.TRANS64.TRYWAIT P0, [R0+URZ], R3 ;  /* 0x00000003000075a7 */ /* 0x0022a400080011ff */
[----:B--2---:R-:W-:Y:S05]  /*a8c0*/  @!P0 NANOSLEEP.SYNCS 0x989680 ;  /* 0x009896800000895d */ /* 0x004fea0003900000 */
[----:B------:R-:W2:Y:S02]  /*a8d0*/  @!P0 SYNCS.PHASECHK.TRANS64 P0, [R0+URZ], R3 ;  /* 0x00000003000085a7 */ /* 0x000ea400080010ff */
[----:B--2---:R-:W-:Y:S05]  /*a8e0*/  @!P0 BRA `(.L_x_184) ;  /* 0xfffffffc00f08947 */ /* 0x004fea000383ffff */
[----:B------:R-:W-:Y:S05]  /*a8f0*/  BRA `(.L_x_185) ;  /* 0xffffff8800ec7947 */ /* 0x000fea000383ffff */
.L_x_59:
[----:B------:R-:W-:-:S07]  /*a900*/  MOV R0, UR5 ;  /* 0x0000000500007c02 */ /* 0x000fce0008000f00 */
.L_x_186:
[----:B-1----:R1:W2:Y:S02]  /*a910*/  SYNCS.PHASECHK.TRANS64.TRYWAIT P0, [R0+URZ], R3 ;  /* 0x00000003000075a7 */ /* 0x0022a400080011ff */
[----:B--2---:R-:W-:Y:S05]  /*a920*/  @!P0 NANOSLEEP.SYNCS 0x989680 ;  /* 0x009896800000895d */ /* 0x004fea0003900000 */
[----:B------:R-:W2:Y:S02]  /*a930*/  @!P0 SYNCS.PHASECHK.TRANS64 P0, [R0+URZ], R3 ;  /* 0x00000003000085a7 */ /* 0x000ea400080010ff */
[----:B--2---:R-:W-:Y:S05]  /*a940*/  @!P0 BRA `(.L_x_186) ;  /* 0xfffffffc00f08947 */ /* 0x004fea000383ffff */
[----:B------:R-:W-:Y:S05]  /*a950*/  BRA `(.L_x_187) ;  /* 0xffffff8800f87947 */ /* 0x000fea000383ffff */
.L_x_60:
[----:B------:R-:W-:-:S07]  /*a960*/  MOV R0, UR5 ;  /* 0x0000000500007c02 */ /* 0x000fce0008000f00 */
.L_x_188:
[----:B-1----:R1:W2:Y:S02]  /*a970*/  SYNCS.PHASECHK.TRANS64.TRYWAIT P0, [R0+URZ], R3 ;  /* 0x00000003000075a7 */ /* 0x0022a400080011ff */
[----:B--2---:R-:W-:Y:S05]  /*a980*/  @!P0 NANOSLEEP.SYNCS 0x989680 ;  /* 0x009896800000895d */ /* 0x004fea0003900000 */
[----:B------:R-:W2:Y:S02]  /*a990*/  @!P0 SYNCS.PHASECHK.TRANS64 P0, [R0+URZ], R3 ;  /* 0x00000003000085a7 */ /* 0x000ea400080010ff */
[----:B--2---:R-:W-:Y:S05]  /*a9a0*/  @!P0 BRA `(.L_x_188) ;  /* 0xfffffffc00f08947 */ /* 0x004fea000383ffff */
[----:B------:R-:W-:Y:S05]  /*a9b0*/  BRA `(.L_x_189) ;  /* 0xffffff8c00047947 */ /* 0x000fea000383ffff */
.L_x_61:
[----:B------:R-:W-:-:S07]  /*a9c0*/  MOV R0, UR5 ;  /* 0x0000000500007c02 */ /* 0x000fce0008000f00 */
.L_x_190:
[----:B-1----:R1:W2:Y:S02]  /*a9d0*/  SYNCS.PHASECHK.TRANS64.TRYWAIT P0, [R0+URZ], R3 ;  /* 0x00000003000075a7 */ /* 0x0022a400080011ff */
[----:B--2---:R-:W-:Y:S05]  /*a9e0*/  @!P0 NANOSLEEP.SYNCS 0x989680 ;  /* 0x009896800000895d */ /* 0x004fea0003900000 */
[----:B------:R-:W2:Y:S02]  /*a9f0*/  @!P0 SYNCS.PHASECHK.TRANS64 P0, [R0+URZ], R3 ;  /* 0x00000003000085a7 */ /* 0x000ea400080010ff */
[----:B--2---:R-:W-:Y:S05]  /*aa00*/  @!P0 BRA `(.L_x_190) ;  /* 0xfffffffc00f08947 */ /* 0x004fea000383ffff */
[----:B------:R-:W-:Y:S05]  /*aa10*/  BRA `(.L_x_191) ;  /* 0xffffff8c00107947 */ /* 0x000fea000383ffff */
.L_x_62:
[----:B------:R-:W-:-:S07]  /*aa20*/  MOV R0, UR5 ;  /* 0x0000000500007c02 */ /* 0x000fce0008000f00 */
.L_x_192:
[----:B-1----:R1:W2:Y:S02]  /*aa30*/  SYNCS.PHASECHK.TRANS64.TRYWAIT P0, [R0+URZ], R3 ;  /* 0x00000003000075a7 */ /* 0x0022a400080011ff */
[----:B--2---:R-:W-:Y:S05]  /*aa40*/  @!P0 NANOSLEEP.SYNCS 0x989680 ;  /* 0x009896800000895d */ /* 0x004fea0003900000 */
[----:B------:R-:W2:Y:S02]  /*aa50*/  @!P0 SYNCS.PHASECHK.TRANS64 P0, [R0+URZ], R3 ;  /* 0x00000003000085a7 */ /* 0x000ea400080010ff */
[----:B--2---:R-:W-:Y:S05]  /*aa60*/  @!P0 BRA `(.L_x_192) ;  /* 0xfffffffc00f08947 */ /* 0x004fea000383ffff */
[----:B------:R-:W-:Y:S05]  /*aa70*/  BRA `(.L_x_193) ;  /* 0xffffff8c001c7947 */ /* 0x000fea000383ffff */
.L_x_63:
[----:B------:R-:W-:-:S07]  /*aa80*/  MOV R0, UR5 ;  /* 0x0000000500007c02 */ /* 0x000fce0008000f00 */
.L_x_194:
[----:B-1----:R1:W2:Y:S02]  /*aa90*/  SYNCS.PHASECHK.TRANS64.TRYWAIT P0, [R0+URZ], R3 ;  /* 0x00000003000075a7 */ /* 0x0022a400080011ff */
[----:B--2---:R-:W-:Y:S05]  /*aaa0*/  @!P0 NANOSLEEP.SYNCS 0x989680 ;  /* 0x009896800000895d */ /* 0x004fea0003900000 */
[----:B------:R-:W2:Y:S02]  /*aab0*/  @!P0 SYNCS.PHASECHK.TRANS64 P0, [R0+URZ], R3 ;  /* 0x00000003000085a7 */ /* 0x000ea400080010ff */
[----:B--2---:R-:W-:Y:S05]  /*aac0*/  @!P0 BRA `(.L_x_194) ;  /* 0xfffffffc00f08947 */ /* 0x004fea000383ffff */
[----:B------:R-:W-:Y:S05]  /*aad0*/  BRA `(.L_x_195) ;  /* 0xffffff8c00287947 */ /* 0x000fea000383ffff */
.L_x_64:
[----:B------:R-:W-:-:S07]  /*aae0*/  MOV R0, UR5 ;  /* 0x0000000500007c02 */ /* 0x000fce0008000f00 */
.L_x_196:
[----:B-1----:R1:W2:Y:S02]  /*aaf0*/  SYNCS.PHASECHK.TRANS64.TRYWAIT P0, [R0+URZ], R3 ;  /* 0x00000003000075a7 */ /* 0x0022a400080011ff */
[----:B--2---:R-:W-:Y:S05]  /*ab00*/  @!P0 NANOSLEEP.SYNCS 0x989680 ;  /* 0x009896800000895d */ /* 0x004fea0003900000 */
[----:B------:R-:W2:Y:S02]  /*ab10*/  @!P0 SYNCS.PHASECHK.TRANS64 P0, [R0+URZ], R3 ;  /* 0x00000003000085a7 */ /* 0x000ea400080010ff */
[----:B--2---:R-:W-:Y:S05]  /*ab20*/  @!P0 BRA `(.L_x_196) ;  /* 0xfffffffc00f08947 */ /* 0x004fea000383ffff */
[----:B------:R-:W-:Y:S05]  /*ab30*/  BRA `(.L_x_197) ;  /* 0xffffff8c00347947 */ /* 0x000fea000383ffff */
.L_x_65:
[----:B------:R-:W-:-:S07]  /*ab40*/  MOV R0, UR5 ;  /* 0x0000000500007c02 */ /* 0x000fce0008000f00 */
.L_x_198:
[----:B-1----:R1:W2:Y:S02]  /*ab50*/  SYNCS.PHASECHK.TRANS64.TRYWAIT P0, [R0+URZ], R3 ;  /* 0x00000003000075a7 */ /* 0x0022a400080011ff */
[----:B--2---:R-:W-:Y:S05]  /*ab60*/  @!P0 NANOSLEEP.SYNCS 0x989680 ;  /* 0x009896800000895d */ /* 0x004fea0003900000 */
[----:B------:R-:W2:Y:S02]  /*ab70*/  @!P0 SYNCS.PHASECHK.TRANS64 P0, [R0+URZ], R3 ;  /* 0x00000003000085a7 */ /* 0x000ea400080010ff */
[----:B--2---:R-:W-:Y:S05]  /*ab80*/  @!P0 BRA `(.L_x_198) ;  /* 0xfffffffc00f08947 */ /* 0x004fea000383ffff */
[----:B------:R-:W-:Y:S05]  /*ab90*/  BRA `(.L_x_199) ;  /* 0xffffff8c00407947 */ /* 0x000fea000383ffff */
.L_x_66:
[----:B------:R-:W-:-:S07]  /*aba0*/  MOV R0, UR5 ;  /* 0x0000000500007c02 */ /* 0x000fce0008000f00 */
.L_x_200:
[----:B-1----:R1:W2:Y:S02]  /*abb0*/  SYNCS.PHASECHK.TRANS64.TRYWAIT P0, [R0+URZ], R3 ;  /* 0x00000003000075a7 */ /* 0x0022a400080011ff */
[----:B--2---:R-:W-:Y:S05]  /*abc0*/  @!P0 NANOSLEEP.SYNCS 0x989680 ;  /* 0x009896800000895d */ /* 0x004fea0003900000 */
[----:B------:R-:W2:Y:S02]  /*abd0*/  @!P0 SYNCS.PHASECHK.TRANS64 P0, [R0+URZ], R3 ;  /* 0x00000003000085a7 */ /* 0x000ea400080010ff */
[----:B--2---:R-:W-:Y:S05]  /*abe0*/  @!P0 BRA `(.L_x_200) ;  /* 0xfffffffc00f08947 */ /* 0x004fea000383ffff */
[----:B------:R-:W-:Y:S05]  /*abf0*/  BRA `(.L_x_201) ;  /* 0xffffff8c004c7947 */ /* 0x000fea000383ffff */
.L_x_67:
[----:B------:R-:W-:-:S07]  /*ac00*/  MOV R0, UR5 ;  /* 0x0000000500007c02 */ /* 0x000fce0008000f00 */
.L_x_202:
[----:B-1----:R1:W2:Y:S02]  /*ac10*/  SYNCS.PHASECHK.TRANS64.TRYWAIT P0, [R0+URZ], R3 ;  /* 0x00000003000075a7 */ /* 0x0022a400080011ff */
[----:B--2---:R-:W-:Y:S05]  /*ac20*/  @!P0 NANOSLEEP.SYNCS 0x989680 ;  /* 0x009896800000895d */ /* 0x004fea0003900000 */
[----:B------:R-:W2:Y:S02]  /*ac30*/  @!P0 SYNCS.PHASECHK.TRANS64 P0, [R0+URZ], R3 ;  /* 0x00000003000085a7 */ /* 0x000ea400080010ff */
[----:B--2---:R-:W-:Y:S05]  /*ac40*/  @!P0 BRA `(.L_x_202) ;  /* 0xfffffffc00f08947 */ /* 0x004fea000383ffff */
[----:B------:R-:W-:Y:S05]  /*ac50*/  BRA `(.L_x_203) ;  /* 0xffffff8c00587947 */ /* 0x000fea000383ffff */
.L_x_68:
[----:B------:R-:W-:-:S07]  /*ac60*/  MOV R0, UR5 ;  /* 0x0000000500007c02 */ /* 0x000fce0008000f00 */
.L_x_204:
[----:B-1----:R1:W2:Y:S02]  /*ac70*/  SYNCS.PHASECHK.TRANS64.TRYWAIT P0, [R0+URZ], R3 ;  /* 0x00000003000075a7 */ /* 0x0022a400080011ff */
[----:B--2---:R-:W-:Y:S05]  /*ac80*/  @!P0 NANOSLEEP.SYNCS 0x989680 ;  /* 0x009896800000895d */ /* 0x004fea0003900000 */
[----:B------:R-:W2:Y:S02]  /*ac90*/  @!P0 SYNCS.PHASECHK.TRANS64 P0, [R0+URZ], R3 ;  /* 0x00000003000085a7 */ /* 0x000ea400080010ff */
[----:B--2---:R-:W-:Y:S05]  /*aca0*/  @!P0 BRA `(.L_x_204) ;  /* 0xfffffffc00f08947 */ /* 0x004fea000383ffff */
[----:B------:R-:W-:Y:S05]  /*acb0*/  BRA `(.L_x_205) ;  /* 0xffffff8c00647947 */ /* 0x000fea000383ffff */
.L_x_69:
[----:B------:R-:W-:-:S07]  /*acc0*/  MOV R0, UR5 ;  /* 0x0000000500007c02 */ /* 0x000fce0008000f00 */
.L_x_206:
[----:B-1----:R1:W2:Y:S02]  /*acd0*/  SYNCS.PHASECHK.TRANS64.TRYWAIT P0, [R0+URZ], R3 ;  /* 0x00000003000075a7 */ /* 0x0022a400080011ff */
[----:B--2---:R-:W-:Y:S05]  /*ace0*/  @!P0 NANOSLEEP.SYNCS 0x989680 ;  /* 0x009896800000895d */ /* 0x004fea0003900000 */
[----:B------:R-:W2:Y:S02]  /*acf0*/  @!P0 SYNCS.PHASECHK.TRANS64 P0, [R0+URZ], R3 ;  /* 0x00000003000085a7 */ /* 0x000ea400080010ff */
[----:B--2---:R-:W-:Y:S05]  /*ad00*/  @!P0 BRA `(.L_x_206) ;  /* 0xfffffffc00f08947 */ /* 0x004fea000383ffff */
[----:B------:R-:W-:Y:S05]  /*ad10*/  BRA `(.L_x_207) ;  /* 0xffffff8c00707947 */ /* 0x000fea000383ffff */
.L_x_70:
[----:B------:R-:W-:-:S07]  /*ad20*/  MOV R0, UR5 ;  /* 0x0000000500007c02 */ /* 0x000fce0008000f00 */
.L_x_208:
[----:B-1----:R1:W2:Y:S02]  /*ad30*/  SYNCS.PHASECHK.TRANS64.TRYWAIT P0, [R0+URZ], R3 ;  /* 0x00000003000075a7 */ /* 0x0022a400080011ff */
[----:B--2---:R-:W-:Y:S05]  /*ad40*/  @!P0 NANOSLEEP.SYNCS 0x989680 ;  /* 0x009896800000895d */ /* 0x004fea0003900000 */
[----:B------:R-:W2:Y:S02]  /*ad50*/  @!P0 SYNCS.PHASECHK.TRANS64 P0, [R0+URZ], R3 ;  /* 0x00000003000085a7 */ /* 0x000ea400080010ff */
[----:B--2---:R-:W-:Y:S05]  /*ad60*/  @!P0 BRA `(.L_x_208) ;  /* 0xfffffffc00f08947 */ /* 0x004fea000383ffff */
[----:B------:R-:W-:Y:S05]  /*ad70*/  BRA `(.L_x_209) ;  /* 0xffffff8c007c7947 */ /* 0x000fea000383ffff */
.L_x_71:
[----:B------:R-:W-:-:S07]  /*ad80*/  MOV R0, UR5 ;  /* 0x0000000500007c02 */ /* 0x000fce0008000f00 */
.L_x_210:
[----:B-1----:R1:W2:Y:S02]  /*ad90*/  SYNCS.PHASECHK.TRANS64.TRYWAIT P0, [R0+URZ], R3 ;  /* 0x00000003000075a7 */ /* 0x0022a400080011ff */
[----:B--2---:R-:W-:Y:S05]  /*ada0*/  @!P0 NANOSLEEP.SYNCS 0x989680 ;  /* 0x009896800000895d */ /* 0x004fea0003900000 */
[----:B------:R-:W2:Y:S02]  /*adb0*/  @!P0 SYNCS.PHASECHK.TRANS64 P0, [R0+URZ], R3 ;  /* 0x00000003000085a7 */ /* 0x000ea400080010ff */
[----:B--2---:R-:W-:Y:S05]  /*adc0*/  @!P0 BRA `(.L_x_210) ;  /* 0xfffffffc00f08947 */ /* 0x004fea000383ffff */
[----:B------:R-:W-:Y:S05]  /*add0*/  BRA `(.L_x_211) ;  /* 0xffffff8c00887947 */ /* 0x000fea000383ffff */
.L_x_72:
[----:B------:R-:W-:-:S07]  /*ade0*/  MOV R0, UR5 ;  /* 0x0000000500007c02 */ /* 0x000fce0008000f00 */
.L_x_212:
[----:B-1----:R1:W2:Y:S02]  /*adf0*/  SYNCS.PHASECHK.TRANS64.TRYWAIT P0, [R0+URZ], R3 ;  /* 0x00000003000075a7 */ /* 0x0022a400080011ff */
[----:B--2---:R-:W-:Y:S05]  /*ae00*/  @!P0 NANOSLEEP.SYNCS 0x989680 ;  /* 0x009896800000895d */ /* 0x004fea0003900000 */
[----:B------:R-:W2:Y:S02]  /*ae10*/  @!P0 SYNCS.PHASECHK.TRANS64 P0, [R0+URZ], R3 ;  /* 0x00000003000085a7 */ /* 0x000ea400080010ff */
[----:B--2---:R-:W-:Y:S05]  /*ae20*/  @!P0 BRA `(.L_x_212) ;  /* 0xfffffffc00f08947 */ /* 0x004fea000383ffff */
[----:B------:R-:W-:Y:S05]  /*ae30*/  BRA `(.L_x_213) ;  /* 0xffffff8c00947947 */ /* 0x000fea000383ffff */
.L_x_73:
[----:B------:R-:W-:-:S07]  /*ae40*/  MOV R0, UR5 ;  /* 0x0000000500007c02 */ /* 0x000fce0008000f00 */
.L_x_214:
[----:B-1----:R1:W2:Y:S02]  /*ae50*/  SYNCS.PHASECHK.TRANS64.TRYWAIT P0, [R0+URZ], R3 ;  /* 0x00000003000075a7 */ /* 0x0022a400080011ff */
[----:B--2---:R-:W-:Y:S05]  /*ae60*/  @!P0 NANOSLEEP.SYNCS 0x989680 ;  /* 0x009896800000895d */ /* 0x004fea0003900000 */
[----:B------:R-:W2:Y:S02]  /*ae70*/  @!P0 SYNCS.PHASECHK.TRANS64 P0, [R0+URZ], R3 ;  /* 0x00000003000085a7 */ /* 0x000ea400080010ff */
[----:B--2---:R-:W-:Y:S05]  /*ae80*/  @!P0 BRA `(.L_x_214) ;  /* 0xfffffffc00f08947 */ /* 0x004fea000383ffff */
[----:B------:R-:W-:Y:S05]  /*ae90*/  BRA `(.L_x_215) ;  /* 0xffffff8c00a07947 */ /* 0x000fea000383ffff */
.L_x_74:
[----:B------:R-:W-:-:S07]  /*aea0*/  MOV R0, UR5 ;  /* 0x0000000500007c02 */ /* 0x000fce0008000f00 */
.L_x_216:
[----:B-1----:R1:W2:Y:S02]  /*aeb0*/  SYNCS.PHASECHK.TRANS64.TRYWAIT P0, [R0+URZ], R3 ;  /* 0x00000003000075a7 */ /* 0x0022a400080011ff */
[----:B--2---:R-:W-:Y:S05]  /*aec0*/  @!P0 NANOSLEEP.SYNCS 0x989680 ;  /* 0x009896800000895d */ /* 0x004fea0003900000 */
[----:B------:R-:W2:Y:S02]  /*aed0*/  @!P0 SYNCS.PHASECHK.TRANS64 P0, [R0+URZ], R3 ;  /* 0x00000003000085a7 */ /* 0x000ea400080010ff */
[----:B--2---:R-:W-:Y:S05]  /*aee0*/  @!P0 BRA `(.L_x_216) ;  /* 0xfffffffc00f08947 */ /* 0x004fea000383ffff */
[----:B------:R-:W-:Y:S05]  /*aef0*/  BRA `(.L_x_217) ;  /* 0xffffff8c00ac7947 */ /* 0x000fea000383ffff */
.L_x_77:
[----:B-1----:R1:W2:Y:S02]  /*af00*/  SYNCS.PHASECHK.TRANS64.TRYWAIT P0, [R2+URZ+0x290], R5 ;  /* 0x00029005020075a7 */ /* 0x0022a400080011ff */
[----:B--2---:R-:W-:Y:S05]  /*af10*/  @!P0 NANOSLEEP.SYNCS 0x989680 ;  /* 0x009896800000895d */ /* 0x004fea0003900000 */
[----:B------:R-:W2:Y:S02]  /*af20*/  @!P0 SYNCS.PHASECHK.TRANS64 P0, [R2+URZ+0x290], R5 ;  /* 0x00029005020085a7 */ /* 0x000ea400080010ff */
[----:B--2---:R-:W-:Y:S05]  /*af30*/  @!P0 BRA `(.L_x_77) ;  /* 0xfffffffc00f08947 */ /* 0x004fea000383ffff */
[----:B------:R-:W-:Y:S05]  /*af40*/  BRA `(.L_x_218) ;  /* 0xffffff9000087947 */ /* 0x000fea000383ffff */
.L_x_78:
[----:B------:R-:W-:-:S07]  /*af50*/  MOV R2, UR4 ;  /* 0x0000000400027c02 */ /* 0x000fce0008000f00 */
.L_x_219:
[----:B-1----:R1:W2:Y:S02]  /*af60*/  SYNCS.PHASECHK.TRANS64.TRYWAIT P0, [R2+URZ+0x240], R5 ;  /* 0x00024005020075a7 */ /* 0x0022a400080011ff */
[----:B--2---:R-:W-:Y:S05]  /*af70*/  @!P0 NANOSLEEP.SYNCS 0x989680 ;  /* 0x009896800000895d */ /* 0x004fea0003900000 */
[----:B------:R-:W2:Y:S02]  /*af80*/  @!P0 SYNCS.PHASECHK.TRANS64 P0, [R2+URZ+0x240], R5 ;  /* 0x00024005020085a7 */ /* 0x000ea400080010ff */
[----:B--2---:R-:W-:Y:S05]  /*af90*/  @!P0 BRA `(.L_x_219) ;  /* 0xfffffffc00f08947 */ /* 0x004fea000383ffff */
[----:B------:R-:W-:Y:S05]  /*afa0*/  BRA `(.L_x_220) ;  /* 0xffffff9000187947 */ /* 0x000fea000383ffff */
.L_x_79:
[----:B-1----:R1:W2:Y:S02]  /*afb0*/  SYNCS.PHASECHK.TRANS64.TRYWAIT P1, [R2+URZ+0x230], R5 ;  /* 0x00023005020075a7 */ /* 0x0022a400080211ff */
[----:B--2---:R-:W-:Y:S05]  /*afc0*/  @!P1 NANOSLEEP.SYNCS 0x989680 ;  /* 0x009896800000995d */ /* 0x004fea0003900000 */
[----:B------:R-:W2:Y:S02]  /*afd0*/  @!P1 SYNCS.PHASECHK.TRANS64 P1, [R2+URZ+0x230], R5 ;  /* 0x00023005020095a7 */ /* 0x000ea400080210ff */
[----:B--2---:R-:W-:Y:S05]  /*afe0*/  @!P1 BRA `(.L_x_79) ;  /* 0xfffffffc00f09947 */ /* 0x004fea000383ffff */
[----:B------:R-:W-:Y:S05]  /*aff0*/  BRA `(.L_x_221) ;  /* 0xffffff9000487947 */ /* 0x000fea000383ffff */
.L_x_82:
[----:B------:R-:W-:-:S07]  /*b000*/  MOV R0, UR4 ;  /* 0x0000000400007c02 */ /* 0x000fce0008000f00 */
.L_x_222:
[----:B-1----:R1:W2:Y:S02]  /*b010*/  SYNCS.PHASECHK.TRANS64.TRYWAIT P0, [R0+URZ+0x240], R3 ;  /* 0x00024003000075a7 */ /* 0x0022a400080011ff */
[----:B--2---:R-:W-:Y:S05]  /*b020*/  @!P0 NANOSLEEP.SYNCS 0x989680 ;  /* 0x009896800000895d */ /* 0x004fea0003900000 */
[----:B------:R-:W2:Y:S02]  /*b030*/  @!P0 SYNCS.PHASECHK.TRANS64 P0, [R0+URZ+0x240], R3 ;  /* 0x00024003000085a7 */ /* 0x000ea400080010ff */
[----:B--2---:R-:W-:Y:S05]  /*b040*/  @!P0 BRA `(.L_x_222) ;  /* 0xfffffffc00f08947 */ /* 0x004fea000383ffff */
[----:B------:R-:W-:Y:S05]  /*b050*/  BRA `(.L_x_81) ;  /* 0xffffff90009c7947 */ /* 0x000fea000383ffff */
.L_x_91:
[----:B-1----:R-:W-:-:S04]  /*b060*/  MOV R0, UR5 ;  /* 0x0000000500007c02 */ /* 0x002fc80008000f00 */
[----:B------:R1:W2:Y:S03]  /*b070*/  SYNCS.PHASECHK.TRANS64.TRYWAIT P0, [R0+URZ+0x8], R7 ;  /* 0x00000807000075a7 */ /* 0x0002a600080011ff */
[----:B--2---:R-:W-:Y:S05]  /*b080*/  @!P0 NANOSLEEP.SYNCS 0x989680 ;  /* 0x009896800000895d */ /* 0x004fea0003900000 */
[----:B------:R-:W2:Y:S02]  /*b090*/  @!P0 SYNCS.PHASECHK.TRANS64 P0, [R0+URZ+0x8], R7 ;  /* 0x00000807000085a7 */ /* 0x000ea400080010ff */
[----:B--2---:R-:W-:Y:S05]  /*b0a0*/  @!P0 BRA `(.L_x_91) ;  /* 0xfffffffc00ec8947 */ /* 0x004fea000383ffff */
[----:B------:R-:W-:Y:S05]  /*b0b0*/  BRA `(.L_x_90) ;  /* 0xffffff9400507947 */ /* 0x000fea000383ffff */
.L_x_93:
[----:B------:R-:W-:Y:S01]  /*b0c0*/  BSSY B0, `(.L_x_223) ;  /* 0x0000006000007945 */ /* 0x000fe20003800000 */
[----:B------:R-:W-:-:S07]  /*b0d0*/  MOV R15, 0xffffffff ;  /* 0xffffffff000f7802 */ /* 0x000fce0000000f00 */
[----:B-1---5:R-:W-:Y:S05]  /*b0e0*/  WARPSYNC.COLLECTIVE R15, `(.L_x_224) ;  /* 0x000000000f0c7348 */ /* 0x022fea0003c00000 */
[----:B------:R-:W-:Y:S02]  /*b0f0*/  ELECT P6, UR79, PT ;  /* 0x00000000004f782f */ /* 0x000fe400038c0000 */
[----:B------:R-:W-:Y:S01]  /*b100*/  MOV R14, UR79 ;  /* 0x0000004f000e7c02 */ /* 0x000fe20008000f00 */
[----:B-1---5:R-:W-:Y:S10]  /*b110*/  ENDCOLLECTIVE ;  /* 0x000000000000791b */ /* 0x022ff40003800000 */
.L_x_224:
[----:B------:R-:W-:Y:S05]  /*b120*/  BSYNC B0 ;  /* 0x0000000000007941 */ /* 0x000fea0003800000 */
.L_x_223:
[----:B------:R-:W-:Y:S01]  /*b130*/  PLOP3.LUT P0, PT, P6, PT, PT, 0x80, 0x8 ;  /* 0x000000000008781c */ /* 0x000fe2000370f070 */
[----:B------:R-:W-:-:S12]  /*b140*/  BRA `(.L_x_225) ;  /* 0xffffff94007c7947 */ /* 0x000fd8000383ffff */
.L_x_95:
[----:B-1----:R-:W-:-:S04]  /*b150*/  MOV R0, UR5 ;  /* 0x0000000500007c02 */ /* 0x002fc80008000f00 */
[----:B------:R1:W2:Y:S03]  /*b160*/  SYNCS.PHASECHK.TRANS64.TRYWAIT P0, [R0+URZ+0x8], R5 ;  /* 0x00000805000075a7 */ /* 0x0002a600080011ff */
[----:B--2---:R-:W-:Y:S05]  /*b170*/  @!P0 NANOSLEEP.SYNCS 0x989680 ;  /* 0x009896800000895d */ /* 0x004fea0003900000 */
[----:B------:R-:W2:Y:S02]  /*b180*/  @!P0 SYNCS.PHASECHK.TRANS64 P0, [R0+URZ+0x8], R5 ;  /* 0x00000805000085a7 */ /* 0x000ea400080010ff */
[----:B--2---:R-:W-:Y:S05]  /*b190*/  @!P0 BRA `(.L_x_95) ;  /* 0xfffffffc00ec8947 */ /* 0x004fea000383ffff */
[----:B------:R-:W-:Y:S05]  /*b1a0*/  BRA `(.L_x_94) ;  /* 0xffffff9400807947 */ /* 0x000fea000383ffff */
.L_x_96:
[----:B-1----:R1:W2:Y:S02]  /*b1b0*/  SYNCS.PHASECHK.TRANS64.TRYWAIT P0, [R0+URZ+0x230], R5 ;  /* 0x00023005000075a7 */ /* 0x0022a400080011ff */
[----:B--2---:R-:W-:Y:S05]  /*b1c0*/  @!P0 NANOSLEEP.SYNCS 0x989680 ;  /* 0x009896800000895d */ /* 0x004fea0003900000 */
[----:B------:R-:W2:Y:S02]  /*b1d0*/  @!P0 SYNCS.PHASECHK.TRANS64 P0, [R0+URZ+0x230], R5 ;  /* 0x00023005000085a7 */ /* 0x000ea400080010ff */
[----:B--2---:R-:W-:Y:S05]  /*b1e0*/  @!P0 BRA `(.L_x_96) ;  /* 0xfffffffc00f08947 */ /* 0x004fea000383ffff */
[----:B------:R-:W-:Y:S05]  /*b1f0*/  BRA `(.L_x_226) ;  /* 0xffffff9800547947 */ /* 0x000fea000383ffff */
.L_x_98:
[----:B------:R-:W-:-:S07]  /*b200*/  MOV R0, UR19 ;  /* 0x0000001300007c02 */ /* 0x000fce0008000f00 */
.L_x_227:
[----:B-1----:R1:W2:Y:S02]  /*b210*/  SYNCS.PHASECHK.TRANS64.TRYWAIT P0, [R0+URZ+0x270], R5 ;  /* 0x00027005000075a7 */ /* 0x0022a400080011ff */
[----:B--2---:R-:W-:Y:S05]  /*b220*/  @!P0 NANOSLEEP.SYNCS 0x989680 ;  /* 0x009896800000895d */ /* 0x004fea0003900000 */
[----:B------:R-:W2:Y:S02]  /*b230*/  @!P0 SYNCS.PHASECHK.TRANS64 P0, [R0+URZ+0x270], R5 ;  /* 0x00027005000085a7 */ /* 0x000ea400080010ff */
[----:B--2---:R-:W-:Y:S05]  /*b240*/  @!P0 BRA `(.L_x_227) ;  /* 0xfffffffc00f08947 */ /* 0x004fea000383ffff */
[----:B------:R-:W-:Y:S05]  /*b250*/  BRA `(.L_x_228) ;  /* 0xffffff98009c7947 */ /* 0x000fea000383ffff */
.L_x_101:
[----:B------:R-:W-:Y:S07]  /*b260*/  MOV R0, UR6 ;  /* 0x0000000600007c02 */ /* 0x000fee0008000f00 */
.L_x_229:
[----:B-1----:R1:W2:Y:S02]  /*b270*/  SYNCS.PHASECHK.TRANS64.TRYWAIT P0, [R0+URZ], R5 ;  /* 0x00000005000075a7 */ /* 0x0022a400080011ff */
[----:B--2---:R-:W-:Y:S05]  /*b280*/  @!P0 NANOSLEEP.SYNCS 0x989680 ;  /* 0x009896800000895d */ /* 0x004fea0003900000 */
[----:B------:R-:W2:Y:S02]  /*b290*/  @!P0 SYNCS.PHASECHK.TRANS64 P0, [R0+URZ], R5 ;  /* 0x00000005000085a7 */ /* 0x000ea400080010ff */
[----:B--2---:R-:W-:Y:S05]  /*b2a0*/  @!P0 BRA `(.L_x_229) ;  /* 0xfffffffc00f08947 */ /* 0x004fea000383ffff */
[----:B------:R-:W-:Y:S05]  /*b2b0*/  BRA `(.L_x_100) ;  /* 0xffffff9800b47947 */ /* 0x000fea000383ffff */
.L_x_105:
[----:B-1----:R-:W-:-:S07]  /*b2c0*/  MOV R0, UR4 ;  /* 0x0000000400007c02 */ /* 0x002fce0008000f00 */
.L_x_230:
[----:B-1----:R1:W2:Y:S02]  /*b2d0*/  SYNCS.PHASECHK.TRANS64.TRYWAIT P0, [R0+URZ], R3 ;  /* 0x00000003000075a7 */ /* 0x0022a400080011ff */
[----:B--2---:R-:W-:Y:S05]  /*b2e0*/  @!P0 NANOSLEEP.SYNCS 0x989680 ;  /* 0x009896800000895d */ /* 0x004fea0003900000 */
[----:B------:R-:W2:Y:S02]  /*b2f0*/  @!P0 SYNCS.PHASECHK.TRANS64 P0, [R0+URZ], R3 ;  /* 0x00000003000085a7 */ /* 0x000ea400080010ff */
[----:B--2---:R-:W-:Y:S05]  /*b300*/  @!P0 BRA `(.L_x_230) ;  /* 0xfffffffc00f08947 */ /* 0x004fea000383ffff */
[----:B------:R-:W-:Y:S05]  /*b310*/  BRA `(.L_x_231) ;  /* 0xffffff9c006c7947 */ /* 0x000fea000383ffff */
.L_x_106:
[----:B------:R-:W-:-:S07]  /*b320*/  MOV R0, UR5 ;  /* 0x0000000500007c02 */ /* 0x000fce0008000f00 */
.L_x_232:
[----:B-1----:R1:W2:Y:S02]  /*b330*/  SYNCS.PHASECHK.TRANS64.TRYWAIT P0, [R0+URZ], R3 ;  /* 0x00000003000075a7 */ /* 0x0022a400080011ff */
[----:B--2---:R-:W-:Y:S05]  /*b340*/  @!P0 NANOSLEEP.SYNCS 0x989680 ;  /* 0x009896800000895d */ /* 0x004fea0003900000 */
[----:B------:R-:W2:Y:S02]  /*b350*/  @!P0 SYNCS.PHASECHK.TRANS64 P0, [R0+URZ], R3 ;  /* 0x00000003000085a7 */ /* 0x000ea400080010ff */
[----:B--2---:R-:W-:Y:S05]  /*b360*/  @!P0 BRA `(.L_x_232) ;  /* 0xfffffffc00f08947 */ /* 0x004fea000383ffff */
[----:B------:R-:W-:Y:S05]  /*b370*/  BRA `(.L_x_233) ;  /* 0xffffff9c00787947 */ /* 0x000fea000383ffff */
.L_x_107:
[----:B------:R-:W-:-:S07]  /*b380*/  MOV R0, UR5 ;  /* 0x0000000500007c02 */ /* 0x000fce0008000f00 */
.L_x_234:
[----:B-1----:R1:W2:Y:S02]  /*b390*/  SYNCS.PHASECHK.TRANS64.TRYWAIT P0, [R0+URZ], R3 ;  /* 0x00000003000075a7 */ /* 0x0022a400080011ff */
[----:B--2---:R-:W-:Y:S05]  /*b3a0*/  @!P0 NANOSLEEP.SYNCS 0x989680 ;  /* 0x009896800000895d */ /* 0x004fea0003900000 */
[----:B------:R-:W2:Y:S02]  /*b3b0*/  @!P0 SYNCS.PHASECHK.TRANS64 P0, [R0+URZ], R3 ;  /* 0x00000003000085a7 */ /* 0x000ea400080010ff */
[----:B--2---:R-:W-:Y:S05]  /*b3c0*/  @!P0 BRA `(.L_x_234) ;  /* 0xfffffffc00f08947 */ /* 0x004fea000383ffff */
[----:B------:R-:W-:Y:S05]  /*b3d0*/  BRA `(.L_x_235) ;  /* 0xffffff9c00847947 */ /* 0x000fea000383ffff */
.L_x_110:
[----:B------:R-:W-:-:S07]  /*b3e0*/  MOV R0, UR13 ;  /* 0x0000000d00007c02 */ /* 0x000fce0008000f00 */
.L_x_236:
[----:B-1----:R1:W2:Y:S02]  /*b3f0*/  SYNCS.PHASECHK.TRANS64.TRYWAIT P1, [R0+URZ+0x2b0], R3 ;  /* 0x0002b003000075a7 */ /* 0x0022a400080211ff */
[----:B--2---:R-:W-:Y:S05]  /*b400*/  @!P1 NANOSLEEP.SYNCS 0x989680 ;  /* 0x009896800000995d */ /* 0x004fea0003900000 */
[----:B------:R-:W2:Y:S02]  /*b410*/  @!P1 SYNCS.PHASECHK.TRANS64 P1, [R0+URZ+0x2b0], R3 ;  /* 0x0002b003000095a7 */ /* 0x000ea400080210ff */
[----:B--2---:R-:W-:Y:S05]  /*b420*/  @!P1 BRA `(.L_x_236) ;  /* 0xfffffffc00f09947 */ /* 0x004fea000383ffff */
[----:B------:R-:W-:Y:S05]  /*b430*/  BRA `(.L_x_237) ;  /* 0xffffff9c00d07947 */ /* 0x000fea000383ffff */
.L_x_115:
[----:B--2---:R2:W3:Y:S02]  /*b440*/  SYNCS.PHASECHK.TRANS64.TRYWAIT P0, [R12+URZ+0x230], R9 ;  /* 0x000230090c0075a7 */ /* 0x0044e400080011ff */
[----:B---3--:R-:W-:Y:S05]  /*b450*/  @!P0 NANOSLEEP.SYNCS 0x989680 ;  /* 0x009896800000895d */ /* 0x008fea0003900000 */
[----:B------:R-:W3:Y:S02]  /*b460*/  @!P0 SYNCS.PHASECHK.TRANS64 P0, [R12+URZ+0x230], R9 ;  /* 0x000230090c0085a7 */ /* 0x000ee400080010ff */
[----:B---3--:R-:W-:Y:S05]  /*b470*/  @!P0 BRA `(.L_x_115) ;  /* 0xfffffffc00f08947 */ /* 0x008fea000383ffff */
[----:B------:R-:W-:Y:S05]  /*b480*/  BRA `(.L_x_238) ;  /* 0xffffffa000f07947 */ /* 0x000fea000383ffff */
.L_x_118:
[----:B------:R-:W-:Y:S07]  /*b490*/  MOV R0, UR21 ;  /* 0x0000001500007c02 */ /* 0x000fee0008000f00 */
.L_x_239:
[----:B--2---:R2:W3:Y:S02]  /*b4a0*/  SYNCS.PHASECHK.TRANS64.TRYWAIT P2, [R0+URZ+0x228], R11 ;  /* 0x0002280b000075a7 */ /* 0x0044e400080411ff */
[----:B---3--:R-:W-:Y:S05]  /*b4b0*/  @!P2 NANOSLEEP.SYNCS 0x989680 ;  /* 0x009896800000a95d */ /* 0x008fea0003900000 */
[----:B------:R-:W3:Y:S02]  /*b4c0*/  @!P2 SYNCS.PHASECHK.TRANS64 P2, [R0+URZ+0x228], R11 ;  /* 0x0002280b0000a5a7 */ /* 0x000ee400080410ff */
[----:B---3--:R-:W-:Y:S05]  /*b4d0*/  @!P2 BRA `(.L_x_239) ;  /* 0xfffffffc00f0a947 */ /* 0x008fea000383ffff */
[----:B------:R-:W-:Y:S05]  /*b4e0*/  BRA `(.L_x_117) ;  /* 0xffffffa800587947 */ /* 0x000fea000383ffff */
.L_x_121:
[----:B--2---:R-:W-:Y:S07]  /*b4f0*/  MOV R0, UR21 ;  /* 0x0000001500007c02 */ /* 0x004fee0008000f00 */
.L_x_240:
[----:B--2---:R2:W3:Y:S02]  /*b500*/  SYNCS.PHASECHK.TRANS64.TRYWAIT P0, [R0+URZ+0x210], R9 ;  /* 0x00021009000075a7 */ /* 0x0044e400080011ff */
[----:B---3--:R-:W-:Y:S05]  /*b510*/  @!P0 NANOSLEEP.SYNCS 0x989680 ;  /* 0x009896800000895d */ /* 0x008fea0003900000 */
[----:B------:R-:W3:Y:S02]  /*b520*/  @!P0 SYNCS.PHASECHK.TRANS64 P0, [R0+URZ+0x210], R9 ;  /* 0x00021009000085a7 */ /* 0x000ee400080010ff */
[----:B---3--:R-:W-:Y:S05]  /*b530*/  @!P0 BRA `(.L_x_240) ;  /* 0xfffffffc00f08947 */ /* 0x008fea000383ffff */
[----:B------:R-:W-:Y:S05]  /*b540*/  BRA `(.L_x_241) ;  /* 0xffffffa800b47947 */ /* 0x000fea000383ffff */
.L_x_122:
[----:B------:R-:W-:Y:S07]  /*b550*/  MOV R0, UR21 ;  /* 0x0000001500007c02 */ /* 0x000fee0008000f00 */
.L_x_242:
[----:B--2---:R2:W3:Y:S02]  /*b560*/  SYNCS.PHASECHK.TRANS64.TRYWAIT P0, [R0+URZ+0x218], R9 ;  /* 0x00021809000075a7 */ /* 0x0044e400080011ff */
[----:B---3--:R-:W-:Y:S05]  /*b570*/  @!P0 NANOSLEEP.SYNCS 0x989680 ;  /* 0x009896800000895d */ /* 0x008fea0003900000 */
[----:B------:R-:W3:Y:S02]  /*b580*/  @!P0 SYNCS.PHASECHK.TRANS64 P0, [R0+URZ+0x218], R9 ;  /* 0x00021809000085a7 */ /* 0x000ee400080010ff */
[----:B---3--:R-:W-:Y:S05]  /*b590*/  @!P0 BRA `(.L_x_242) ;  /* 0xfffffffc00f08947 */ /* 0x008fea000383ffff */
[----:B------:R-:W-:Y:S05]  /*b5a0*/  BRA `(.L_x_243) ;  /* 0xffffffa800f07947 */ /* 0x000fea000383ffff */
.L_x_124:
[----:B------:R-:W-:-:S07]  /*b5b0*/  MOV R0, UR21 ;  /* 0x0000001500007c02 */ /* 0x000fce0008000f00 */
.L_x_244:
[----:B---3--:R3:W4:Y:S02]  /*b5c0*/  SYNCS.PHASECHK.TRANS64.TRYWAIT P0, [R0+URZ+0x210], R3 ;  /* 0x00021003000075a7 */ /* 0x00872400080011ff */
[----:B----4-:R-:W-:Y:S05]  /*b5d0*/  @!P0 NANOSLEEP.SYNCS 0x989680 ;  /* 0x009896800000895d */ /* 0x010fea0003900000 */
[----:B------:R-:W4:Y:S02]  /*b5e0*/  @!P0 SYNCS.PHASECHK.TRANS64 P0, [R0+URZ+0x210], R3 ;  /* 0x00021003000085a7 */ /* 0x000f2400080010ff */
[----:B----4-:R-:W-:Y:S05]  /*b5f0*/  @!P0 BRA `(.L_x_244) ;  /* 0xfffffffc00f08947 */ /* 0x010fea000383ffff */
[----:B------:R-:W-:Y:S05]  /*b600*/  BRA `(.L_x_245) ;  /* 0xffffffac00647947 */ /* 0x000fea000383ffff */
.L_x_126:
[----:B-1----:R1:W2:Y:S02]  /*b610*/  SYNCS.PHASECHK.TRANS64.TRYWAIT P0, [R3+URZ+0x230], R0 ;  /* 0x00023000030075a7 */ /* 0x0022a400080011ff */
[----:B--2---:R-:W-:Y:S05]  /*b620*/  @!P0 NANOSLEEP.SYNCS 0x989680 ;  /* 0x009896800000895d */ /* 0x004fea0003900000 */
[----:B------:R-:W2:Y:S02]  /*b630*/  @!P0 SYNCS.PHASECHK.TRANS64 P0, [R3+URZ+0x230], R0 ;  /* 0x00023000030085a7 */ /* 0x000ea400080010ff */
[----:B--2---:R-:W-:Y:S05]  /*b640*/  @!P0 BRA `(.L_x_126) ;  /* 0xfffffffc00f08947 */ /* 0x004fea000383ffff */
[----:B------:R-:W-:Y:S05]  /*b650*/  BRA `(.L_x_246) ;  /* 0xffffffb000207947 */ /* 0x000fea000383ffff */
.L_x_137:
[----:B-1----:R1:W2:Y:S02]  /*b660*/  SYNCS.PHASECHK.TRANS64.TRYWAIT P1, [R3+URZ+0x200], R0 ;  /* 0x00020000030075a7 */ /* 0x0022a400080211ff */
[----:B--2---:R-:W-:Y:S05]  /*b670*/  @!P1 NANOSLEEP.SYNCS 0x989680 ;  /* 0x009896800000995d */ /* 0x004fea0003900000 */
[----:B------:R-:W2:Y:S02]  /*b680*/  @!P1 SYNCS.PHASECHK.TRANS64 P1, [R3+URZ+0x200], R0 ;  /* 0x00020000030095a7 */ /* 0x000ea400080210ff */
[----:B--2---:R-:W-:Y:S05]  /*b690*/  @!P1 BRA `(.L_x_137) ;  /* 0xfffffffc00f09947 */ /* 0x004fea000383ffff */
[----:B------:R-:W-:Y:S05]  /*b6a0*/  BRA `(.L_x_136) ;  /* 0xffffffbc00a07947 */ /* 0x000fea000383ffff */
.L_x_139:
[----:B-1----:R1:W4:Y:S02]  /*b6b0*/  SYNCS.PHASECHK.TRANS64.TRYWAIT P0, [R144+URZ+0x250], R5 ;  /* 0x00025005900075a7 */ /* 0x00232400080011ff */
[----:B----4-:R-:W-:Y:S05]  /*b6c0*/  @!P0 NANOSLEEP.SYNCS 0x989680 ;  /* 0x009896800000895d */ /* 0x010fea0003900000 */
[----:B------:R-:W4:Y:S02]  /*b6d0*/  @!P0 SYNCS.PHASECHK.TRANS64 P0, [R144+URZ+0x250], R5 ;  /* 0x00025005900085a7 */ /* 0x000f2400080010ff */
[----:B----4-:R-:W-:Y:S05]  /*b6e0*/  @!P0 BRA `(.L_x_139) ;  /* 0xfffffffc00f08947 */ /* 0x010fea000383ffff */
[----:B------:R-:W-:Y:S05]  /*b6f0*/  BRA `(.L_x_138) ;  /* 0xffffffbc00fc7947 */ /* 0x000fea000383ffff */
.L_x_147:
[----:B--2---:R2:W3:Y:S02]  /*b700*/  SYNCS.PHASECHK.TRANS64.TRYWAIT P0, [R114+URZ+0x200], R3 ;  /* 0x00020003720075a7 */ /* 0x0044e400080011ff */
[----:B---3--:R-:W-:Y:S05]  /*b710*/  @!P0 NANOSLEEP.SYNCS 0x989680 ;  /* 0x009896800000895d */ /* 0x008fea0003900000 */
[----:B------:R-:W3:Y:S02]  /*b720*/  @!P0 SYNCS.PHASECHK.TRANS64 P0, [R114+URZ+0x200], R3 ;  /* 0x00020003720085a7 */ /* 0x000ee400080010ff */
[----:B---3--:R-:W-:Y:S05]  /*b730*/  @!P0 BRA `(.L_x_147) ;  /* 0xfffffffc00f08947 */ /* 0x008fea000383ffff */
[----:B------:R-:W-:Y:S05]  /*b740*/  BRA `(.L_x_146) ;  /* 0xffffffd400007947 */ /* 0x000fea000383ffff */
        .weak           $__internal_0_$__cuda_sm10x_tcgen05_guardrail_trap_col_being_dealloced_not_returned_by_alloc
        .type           $__internal_0_$__cuda_sm10x_tcgen05_guardrail_trap_col_being_dealloced_not_returned_by_alloc,@function
        .size           $__internal_0_$__cuda_sm10x_tcgen05_guardrail_trap_col_being_dealloced_not_returned_by_alloc,($__internal_1_$__cuda_sm10x_tcgen05_guardrail_trap_phase_invalid_during_alloc - $__internal_0_$__cuda_sm10x_tcgen05_guardrail_trap_col_being_dealloced_not_returned_by_alloc)
$__internal_0_$__cuda_sm10x_tcgen05_guardrail_trap_col_being_dealloced_not_returned_by_alloc:
[----:B------:R-:W-:Y:S05]  /*b750*/  BPT.TRAP 0x1 ;  /* 0x000000040000795c */ /* 0x000fea0000300000 */
[----:B------:R-:W-:-:S04]  /*b760*/  HFMA2 R3, -RZ, RZ, 0, 0 ;  /* 0x00000000ff037431 */ /* 0x000fc800000001ff */
[----:B------:R-:W-:Y:S05]  /*b770*/  RET.REL.NODEC R2 `(_ZN7cutlass13device_kernelINS_4gemm6kernel13GemmUniversalIN4cute5tupleIJiiiiEEENS1_10collective13CollectiveMmaINS1_35MainloopSm100TmaUmmaWarpSpecializedILi32ELi2ELi4ENS5_IJNS4_1CILi2EEESB_NSA_ILi1EEEEEEEENS5_IJNSA_ILi256EEENSA_ILi128EEENSA_ILi32EEEEEEaNS5_IJlSC_lEEEaSJ_NS4_8TiledMMAINS4_8MMA_AtomIJNS4_21SM100_MMA_S8_2x1SM_SSIaaiLi256ELi128ELNS4_4UMMA5MajorE0ELSO_0ELNSN_8SaturateE0EEEEEENS4_6LayoutINS5_IJSC_SC_SC_EEENS5_IJNSA_ILi0EEESU_SU_EEEEENS5_IJNS4_10UnderscoreESX_SX_EEEEENS4_28SM100_TMA_2SM_LOAD_MULTICASTENS4_14ComposedLayoutINS4_7SwizzleILi1ELi4ELi3EEENS4_18smem_ptr_flag_bitsILi8EEENSS_INS5_IJNSA_ILi8EEESH_EEENS5_IJSH_SC_EEEEEEEvNS4_8identityENS4_18SM100_TMA_2SM_LOADES1A_vS1B_EENS_8epilogue10collective18CollectiveEpilogueINS1E_23Sm100TmaWarpSpecializedILi2ELi2ELi64ELb0ELb0EEEJNS5_IJSG_SG_SH_EEENS5_IJNSS_ISG_SC_EENSS_INSA_ILi64EEESC_EEEEEaSJ_aSJ_NS1E_6fusion15FusionCallbacksIS1I_NS1O_17LinearCombinationIaiaiLNS_15FloatRoundStyleE2EEES1J_S1N_JEEENS4_5SM1004TMEM4LOAD26SM100_TMEM_LOAD_32dp32b64xENS4_13SM90_TMA_LOADENS11_INS12_ILi2ELi4ELi3EEES15_NSS_INS5_IJS16_S1L_EEENS5_IJS1L_SC_EEEEEEENS4_39AutoVectorizingCopyWithAssumedAlignmentILi128EEENS4_14SM90_TMA_STOREES23_S25_S25_EEEvvEEEEvNT_6ParamsE) ;  /* 0xffffff4802207950 */ /* 0x000fea0003c3ffff */
        .weak           $__internal_1_$__cuda_sm10x_tcgen05_guardrail_trap_phase_invalid_during_alloc
        .type           $__internal_1_$__cuda_sm10x_tcgen05_guardrail_trap_phase_invalid_during_alloc,@function
        .size           $__internal_1_$__cuda_sm10x_tcgen05_guardrail_trap_phase_invalid_during_alloc,($__internal_2_$__cuda_sm10x_tcgen05_guardrail_trap_unallocated_columns_being_dealloced - $__internal_1_$__cuda_sm10x_tcgen05_guardrail_trap_phase_invalid_during_alloc)
$__internal_1_$__cuda_sm10x_tcgen05_guardrail_trap_phase_invalid_during_alloc:
[----:B------:R-:W-:Y:S05]  /*b780*/  BPT.TRAP 0x1 ;  /* 0x000000040000795c */ /* 0x000fea0000300000 */
[----:B------:R-:W-:-:S04]  /*b790*/  MOV R5, 0x0 ;  /* 0x0000000000057802 */ /* 0x000fc80000000f00 */
[----:B------:R-:W-:Y:S05]  /*b7a0*/  RET.REL.NODEC R4 `(_ZN7cutlass13device_kernelINS_4gemm6kernel13GemmUniversalIN4cute5tupleIJiiiiEEENS1_10collective13CollectiveMmaINS1_35MainloopSm100TmaUmmaWarpSpecializedILi32ELi2ELi4ENS5_IJNS4_1CILi2EEESB_NSA_ILi1EEEEEEEENS5_IJNSA_ILi256EEENSA_ILi128EEENSA_ILi32EEEEEEaNS5_IJlSC_lEEEaSJ_NS4_8TiledMMAINS4_8MMA_AtomIJNS4_21SM100_MMA_S8_2x1SM_SSIaaiLi256ELi128ELNS4_4UMMA5MajorE0ELSO_0ELNSN_8SaturateE0EEEEEENS4_6LayoutINS5_IJSC_SC_SC_EEENS5_IJNSA_ILi0EEESU_SU_EEEEENS5_IJNS4_10UnderscoreESX_SX_EEEEENS4_28SM100_TMA_2SM_LOAD_MULTICASTENS4_14ComposedLayoutINS4_7SwizzleILi1ELi4ELi3EEENS4_18smem_ptr_flag_bitsILi8EEENSS_INS5_IJNSA_ILi8EEESH_EEENS5_IJSH_SC_EEEEEEEvNS4_8identityENS4_18SM100_TMA_2SM_LOADES1A_vS1B_EENS_8epilogue10collective18CollectiveEpilogueINS1E_23Sm100TmaWarpSpecializedILi2ELi2ELi64ELb0ELb0EEEJNS5_IJSG_SG_SH_EEENS5_IJNSS_ISG_SC_EENSS_INSA_ILi64EEESC_EEEEEaSJ_aSJ_NS1E_6fusion15FusionCallbacksIS1I_NS1O_17LinearCombinationIaiaiLNS_15FloatRoundStyleE2EEES1J_S1N_JEEENS4_5SM1004TMEM4LOAD26SM100_TMEM_LOAD_32dp32b64xENS4_13SM90_TMA_LOADENS11_INS12_ILi2ELi4ELi3EEES15_NSS_INS5_IJS16_S1L_EEENS5_IJS1L_SC_EEEEEEENS4_39AutoVectorizingCopyWithAssumedAlignmentILi128EEENS4_14SM90_TMA_STOREES23_S25_S25_EEEvvEEEEvNT_6ParamsE) ;  /* 0xffffff4804147950 */ /* 0x000fea0003c3ffff */
        .weak           $__internal_2_$__cuda_sm10x_tcgen05_guardrail_trap_unallocated_columns_being_dealloced
        .type           $__internal_2_$__cuda_sm10x_tcgen05_guardrail_trap_unallocated_columns_being_dealloced,@function
        .size           $__internal_2_$__cuda_sm10x_tcgen05_guardrail_trap_unallocated_columns_being_dealloced,(.L_x_248 - $__internal_2_$__cuda_sm10x_tcgen05_guardrail_trap_unallocated_columns_being_dealloced)
$__internal_2_$__cuda_sm10x_tcgen05_guardrail_trap_unallocated_columns_being_dealloced:
[----:B------:R-:W-:Y:S05]  /*b7b0*/  BPT.TRAP 0x1 ;  /* 0x000000040000795c */ /* 0x000fea0000300000 */
[----:B------:R-:W-:-:S04]  /*b7c0*/  HFMA2 R3, -RZ, RZ, 0, 0 ;  /* 0x00000000ff037431 */ /* 0x000fc800000001ff */
[----:B------:R-:W-:Y:S05]  /*b7d0*/  RET.REL.NODEC R2 `(_ZN7cutlass13device_kernelINS_4gemm6kernel13GemmUniversalIN4cute5tupleIJiiiiEEENS1_10collective13CollectiveMmaINS1_35MainloopSm100TmaUmmaWarpSpecializedILi32ELi2ELi4ENS5_IJNS4_1CILi2EEESB_NSA_ILi1EEEEEEEENS5_IJNSA_ILi256EEENSA_ILi128EEENSA_ILi32EEEEEEaNS5_IJlSC_lEEEaSJ_NS4_8TiledMMAINS4_8MMA_AtomIJNS4_21SM100_MMA_S8_2x1SM_SSIaaiLi256ELi128ELNS4_4UMMA5MajorE0ELSO_0ELNSN_8SaturateE0EEEEEENS4_6LayoutINS5_IJSC_SC_SC_EEENS5_IJNSA_ILi0EEESU_SU_EEEEENS5_IJNS4_10UnderscoreESX_SX_EEEEENS4_28SM100_TMA_2SM_LOAD_MULTICASTENS4_14ComposedLayoutINS4_7SwizzleILi1ELi4ELi3EEENS4_18smem_ptr_flag_bitsILi8EEENSS_INS5_IJNSA_ILi8EEESH_EEENS5_IJSH_SC_EEEEEEEvNS4_8identityENS4_18SM100_TMA_2SM_LOADES1A_vS1B_EENS_8epilogue10collective18CollectiveEpilogueINS1E_23Sm100TmaWarpSpecializedILi2ELi2ELi64ELb0ELb0EEEJNS5_IJSG_SG_SH_EEENS5_IJNSS_ISG_SC_EENSS_INSA_ILi64EEESC_EEEEEaSJ_aSJ_NS1E_6fusion15FusionCallbacksIS1I_NS1O_17LinearCombinationIaiaiLNS_15FloatRoundStyleE2EEES1J_S1N_JEEENS4_5SM1004TMEM4LOAD26SM100_TMEM_LOAD_32dp32b64xENS4_13SM90_TMA_LOADENS11_INS12_ILi2ELi4ELi3EEES15_NSS_INS5_IJS16_S1L_EEENS5_IJS1L_SC_EEEEEEENS4_39AutoVectorizingCopyWithAssumedAlignmentILi128EEENS4_14SM90_TMA_STOREES23_S25_S25_EEEvvEEEEvNT_6ParamsE) ;  /* 0xffffff4802087950 */ /* 0x000fea0003c3ffff */
.L_x_247:
[----:B------:R-:W-:-:S00]  /*b7e0*/  BRA `(.L_x_247) ;  /* 0xfffffffc00fc7947 */ /* 0x000fc0000383ffff */
[----:B------:R-:W-:-:S00]  /*b7f0*/  NOP ;  /* 0x0000000000007918 */ /* 0x000fc00000000000 */
        /* <DEDUP_REMOVED lines=8> */
.L_x_248:


//--------------------- .nv.global.init           --------------------------
	.section	.nv.global.init,"aw",@progbits
.nv.global.init:
	.type		$str$27,@object
	.size		$str$27,($str$28 - $str$27)
$str$27:
        /*0000*/ 	.byte	0x28, 0x61, 0x64, 0x64, 0x72, 0x65, 0x73, 0x73, 0x20, 0x26, 0x20, 0x6d, 0x61, 0x73, 0x6b, 0x29
        /*0010*/ 	.byte	0x20, 0x3d, 0x3d, 0x20, 0x30, 0x00
	.type		$str$28,@object
	.size		$str$28,($str$26 - $str$28)
$str$28:
        /*0016*/ 	.byte	0x2f, 0x74, 0x6d, 0x70, 0x2f, 0x63, 0x75, 0x74, 0x6c, 0x61, 0x73, 0x73, 0x5f, 0x73, 0x77, 0x65
        /*0026*/ 	.byte	0x65, 0x70, 0x5f, 0x73, 0x72, 0x63, 0x2f, 0x69, 0x6e, 0x63, 0x6c, 0x75, 0x64, 0x65, 0x2f, 0x63
        /*0036*/ 	.byte	0x75, 0x74, 0x65, 0x2f, 0x70, 0x6f, 0x69, 0x6e, 0x74, 0x65, 0x72, 0x5f, 0x66, 0x6c, 0x61, 0x67
        /*0046*/ 	.byte	0x67, 0x65, 0x64, 0x2e, 0x68, 0x70, 0x70, 0x00
	.type		$str$26,@object
	.size		$str$26,($str$25 - $str$26)
$str$26:
        /*004e*/ 	.byte	0x2f, 0x74, 0x6d, 0x70, 0x2f, 0x63, 0x75, 0x74, 0x6c, 0x61, 0x73, 0x73, 0x5f, 0x73, 0x77, 0x65
        /*005e*/ 	.byte	0x65, 0x70, 0x5f, 0x73, 0x72, 0x63, 0x2f, 0x69, 0x6e, 0x63, 0x6c, 0x75, 0x64, 0x65, 0x2f, 0x63
        /*006e*/ 	.byte	0x75, 0x74, 0x65, 0x2f, 0x61, 0x74, 0x6f, 0x6d, 0x2f, 0x63, 0x6f, 0x70, 0x79, 0x5f, 0x74, 0x72
        /*007e*/ 	.byte	0x61, 0x69, 0x74, 0x73, 0x5f, 0x73, 0x6d, 0x31, 0x30, 0x30, 0x2e, 0x68, 0x70, 0x70, 0x00
	.type		$str$25,@object
	.size		$str$25,(__unnamed_1 - $str$25)
$str$25:
        /*008d*/ 	.byte	0x28, 0x28, 0x75, 0x69, 0x6e, 0x74, 0x33, 0x32, 0x5f, 0x74, 0x28, 0x74, 0x68, 0x72, 0x65, 0x61
        /*009d*/ 	.byte	0x64, 0x49, 0x64, 0x78, 0x2e, 0x78, 0x29, 0x20, 0x2f, 0x20, 0x33, 0x32, 0x29, 0x20, 0x25, 0x20
        /*00ad*/ 	.byte	0x34, 0x29, 0x20, 0x3d, 0x3d, 0x20, 0x28, 0x28, 0x28, 0x74, 0x6d, 0x65, 0x6d, 0x5f, 0x61, 0x64
        /*00bd*/ 	.byte	0x64, 0x72, 0x20, 0x3e, 0x3e, 0x20, 0x31, 0x36, 0x29, 0x20, 0x2f, 0x20, 0x33, 0x32, 0x29, 0x20
        /*00cd*/ 	.byte	0x25, 0x20, 0x34, 0x29, 0x00
	.type		__unnamed_1,@object
	.size		__unnamed_1,(__unnamed_2 - __unnamed_1)
__unnamed_1:
        /*00d2*/ 	.byte	0x61, 0x75, 0x74, 0x6f, 0x20, 0x63, 0x75, 0x74, 0x65, 0x3a, 0x3a, 0x61, 0x73, 0x5f, 0x70, 0x6f
        /* <DEDUP_REMOVED lines=24> */
        /*0262*/ 	.byte	0x5d, 0x00
	.type		__unnamed_2,@object
	.size		__unnamed_2,(.L_2 - __unnamed_2)
__unnamed_2:
        /* <DEDUP_REMOVED lines=42> */
        /*0504*/ 	.byte	0x43, 0x3c, 0x30, 0x3e, 0x3e, 0x3e, 0x3e, 0x5d, 0x00
.L_2:


//--------------------- .nv.shared._ZN7cutlass13device_kernelINS_4gemm6kernel13GemmUniversalIN4cute5tupleIJiiiiEEENS1_10collective13CollectiveMmaINS1_35MainloopSm100TmaUmmaWarpSpecializedILi32ELi2ELi4ENS5_IJNS4_1CILi2EEESB_NSA_ILi1EEEEEEEENS5_IJNSA_ILi256EEENSA_ILi128EEENSA_ILi32EEEEEEaNS5_IJlSC_lEEEaSJ_NS4_8TiledMMAINS4_8MMA_AtomIJNS4_21SM100_MMA_S8_2x1SM_SSIaaiLi256ELi128ELNS4_4UMMA5MajorE0ELSO_0ELNSN_8SaturateE0EEEEEENS4_6LayoutINS5_IJSC_SC_SC_EEENS5_IJNSA_ILi0EEESU_SU_EEEEENS5_IJNS4_10UnderscoreESX_SX_EEEEENS4_28SM100_TMA_2SM_LOAD_MULTICASTENS4_14ComposedLayoutINS4_7SwizzleILi1ELi4ELi3EEENS4_18smem_ptr_flag_bitsILi8EEENSS_INS5_IJNSA_ILi8EEESH_EEENS5_IJSH_SC_EEEEEEEvNS4_8identityENS4_18SM100_TMA_2SM_LOADES1A_vS1B_EENS_8epilogue10collective18CollectiveEpilogueINS1E_23Sm100TmaWarpSpecializedILi2ELi2ELi64ELb0ELb0EEEJNS5_IJSG_SG_SH_EEENS5_IJNSS_ISG_SC_EENSS_INSA_ILi64EEESC_EEEEEaSJ_aSJ_NS1E_6fusion15FusionCallbacksIS1I_NS1O_17LinearCombinationIaiaiLNS_15FloatRoundStyleE2EEES1J_S1N_JEEENS4_5SM1004TMEM4LOAD26SM100_TMEM_LOAD_32dp32b64xENS4_13SM90_TMA_LOADENS11_INS12_ILi2ELi4ELi3EEES15_NSS_INS5_IJS16_S1L_EEENS5_IJS1L_SC_EEEEEEENS4_39AutoVectorizingCopyWithAssumedAlignmentILi128EEENS4_14SM90_TMA_STOREES23_S25_S25_EEEvvEEEEvNT_6ParamsE --------------------------
	.section	.nv.shared._ZN7cutlass13device_kernelINS_4gemm6kernel13GemmUniversalIN4cute5tupleIJiiiiEEENS1_10collective13CollectiveMmaINS1_35MainloopSm100TmaUmmaWarpSpecializedILi32ELi2ELi4ENS5_IJNS4_1CILi2EEESB_NSA_ILi1EEEEEEEENS5_IJNSA_ILi256EEENSA_ILi128EEENSA_ILi32EEEEEEaNS5_IJlSC_lEEEaSJ_NS4_8TiledMMAINS4_8MMA_AtomIJNS4_21SM100_MMA_S8_2x1SM_SSIaaiLi256ELi128ELNS4_4UMMA5MajorE0ELSO_0ELNSN_8SaturateE0EEEEEENS4_6LayoutINS5_IJSC_SC_SC_EEENS5_IJNSA_ILi0EEESU_SU_EEEEENS5_IJNS4_10UnderscoreESX_SX_EEEEENS4_28SM100_TMA_2SM_LOAD_MULTICASTENS4_14ComposedLayoutINS4_7SwizzleILi1ELi4ELi3EEENS4_18smem_ptr_flag_bitsILi8EEENSS_INS5_IJNSA_ILi8EEESH_EEENS5_IJSH_SC_EEEEEEEvNS4_8identityENS4_18SM100_TMA_2SM_LOADES1A_vS1B_EENS_8epilogue10collective18CollectiveEpilogueINS1E_23Sm100TmaWarpSpecializedILi2ELi2ELi64ELb0ELb0EEEJNS5_IJSG_SG_SH_EEENS5_IJNSS_ISG_SC_EENSS_INSA_ILi64EEESC_EEEEEaSJ_aSJ_NS1E_6fusion15FusionCallbacksIS1I_NS1O_17LinearCombinationIaiaiLNS_15FloatRoundStyleE2EEES1J_S1N_JEEENS4_5SM1004TMEM4LOAD26SM100_TMEM_LOAD_32dp32b64xENS4_13SM90_TMA_LOADENS11_INS12_ILi2ELi4ELi3EEES15_NSS_INS5_IJS16_S1L_EEENS5_IJS1L_SC_EEEEEEENS4_39AutoVectorizingCopyWithAssumedAlignmentILi128EEENS4_14SM90_TMA_STOREES23_S25_S25_EEEvvEEEEvNT_6ParamsE,"aw",@nobits
	.sectionflags	@""
	.align	16
	.zero		1024


//--------------------- .nv.shared.reserved.0     --------------------------
	.section	.nv.shared.reserved.0,"aw",@nobits
	.weak		__nv_reservedSMEM_offset_0_alias
	.size		__nv_reservedSMEM_offset_0_alias, 0, 64
	.other		__nv_reservedSMEM_offset_0_alias,@"STO_CUDA_RESERVED_SHARED STV_DEFAULT"
__nv_reservedSMEM_offset_0_alias:
	.zero		0
.nv.shared.reserved.0:
	.zero		64
	.weak		__nv_reservedSMEM_tcgen05_partition
	.type		__nv_reservedSMEM_tcgen05_partition,@object
	.size		__nv_reservedSMEM_tcgen05_partition,(.L_0 - __nv_reservedSMEM_tcgen05_partition)
__nv_reservedSMEM_tcgen05_partition:
	.zero		32
.L_0:


//--------------------- .nv.global                --------------------------
	.section	.nv.global,"aw",@nobits
.nv.global:
	.type		_ZN40_INTERNAL_631badf8_4_k_cu_f2565240_355104cute1_E,@object
	.size		_ZN40_INTERNAL_631badf8_4_k_cu_f2565240_355104cute1_E,(_ZN40_INTERNAL_631badf8_4_k_cu_f2565240_355104cuda3std3__45__cpo6cbeginE - _ZN40_INTERNAL_631badf8_4_k_cu_f2565240_355104cute1_E)
_ZN40_INTERNAL_631badf8_4_k_cu_f2565240_355104cute1_E:
	.zero		1
	.type		_ZN40_INTERNAL_631badf8_4_k_cu_f2565240_355104cuda3std3__45__cpo6cbeginE,@object
	.size		_ZN40_INTERNAL_631badf8_4_k_cu_f2565240_355104cuda3std3__45__cpo6cbeginE,(_ZN40_INTERNAL_631badf8_4_k_cu_f2565240_355104cuda3std3__48in_placeE - _ZN40_INTERNAL_631badf8_4_k_cu_f2565240_355104cuda3std3__45__cpo6cbeginE)
_ZN40_INTERNAL_631badf8_4_k_cu_f2565240_355104cuda3std3__45__cpo6cbeginE:
	.zero		1
	.type		_ZN40_INTERNAL_631badf8_4_k_cu_f2565240_355104cuda3std3__48in_placeE,@object
	.size		_ZN40_INTERNAL_631badf8_4_k_cu_f2565240_355104cuda3std3__48in_placeE,(_ZN40_INTERNAL_631badf8_4_k_cu_f2565240_355104cuda3std6ranges3__45__cpo9iter_moveE - _ZN40_INTERNAL_631badf8_4_k_cu_f2565240_355104cuda3std3__48in_placeE)
_ZN40_INTERNAL_631badf8_4_k_cu_f2565240_355104cuda3std3__48in_placeE:
	.zero		1
	.type		_ZN40_INTERNAL_631badf8_4_k_cu_f2565240_355104cuda3std6ranges3__45__cpo9iter_moveE,@object
	.size		_ZN40_INTERNAL_631badf8_4_k_cu_f2565240_355104cuda3std6ranges3__45__cpo9iter_moveE,(_ZN40_INTERNAL_631badf8_4_k_cu_f2565240_355104cuda3std3__45__cpo5beginE - _ZN40_INTERNAL_631badf8_4_k_cu_f2565240_355104cuda3std6ranges3__45__cpo9iter_moveE)
_ZN40_INTERNAL_631badf8_4_k_cu_f2565240_355104cuda3std6ranges3__45__cpo9iter_moveE:
	.zero		1
	.type		_ZN40_INTERNAL_631badf8_4_k_cu_f2565240_355104cuda3std3__45__cpo5beginE,@object
	.size		_ZN40_INTERNAL_631badf8_4_k_cu_f2565240_355104cuda3std3__45__cpo5beginE,(_ZN40_INTERNAL_631badf8_4_k_cu_f2565240_355104cuda3std3__442_GLOBAL__N__631badf8_4_k_cu_f2565240_355106ignoreE - _ZN40_INTERNAL_631badf8_4_k_cu_f2565240_355104cuda3std3__45__cpo5beginE)
_ZN40_INTERNAL_631badf8_4_k_cu_f2565240_355104cuda3std3__45__cpo5beginE:
	.zero		1
	.type		_ZN40_INTERNAL_631badf8_4_k_cu_f2565240_355104cuda3std3__442_GLOBAL__N__631badf8_4_k_cu_f2565240_355106ignoreE,@object
	.size		_ZN40_INTERNAL_631badf8_4_k_cu_f2565240_355104cuda3std3__442_GLOBAL__N__631badf8_4_k_cu_f2565240_355106ignoreE,(_ZN40_INTERNAL_631badf8_4_k_cu_f2565240_355104cute7productE - _ZN40_INTERNAL_631badf8_4_k_cu_f2565240_355104cuda3std3__442_GLOBAL__N__631badf8_4_k_cu_f2565240_355106ignoreE)
_ZN40_INTERNAL_631badf8_4_k_cu_f2565240_355104cuda3std3__442_GLOBAL__N__631badf8_4_k_cu_f2565240_355106ignoreE:
	.zero		1
	.type		_ZN40_INTERNAL_631badf8_4_k_cu_f2565240_355104cute7productE,@object
	.size		_ZN40_INTERNAL_631badf8_4_k_cu_f2565240_355104cute7productE,(_ZN40_INTERNAL_631badf8_4_k_cu_f2565240_355104cuda3std3__45__cpo3endE - _ZN40_INTERNAL_631badf8_4_k_cu_f2565240_355104cute7productE)
_ZN40_INTERNAL_631badf8_4_k_cu_f2565240_355104cute7productE:
	.zero		1
	.type		_ZN40_INTERNAL_631badf8_4_k_cu_f2565240_355104cuda3std3__45__cpo3endE,@object
	.size		_ZN40_INTERNAL_631badf8_4_k_cu_f2565240_355104cuda3std3__45__cpo3endE,(_ZN40_INTERNAL_631badf8_4_k_cu_f2565240_355104cuda3std3__419piecewise_constructE - _ZN40_INTERNAL_631badf8_4_k_cu_f2565240_355104cuda3std3__45__cpo3endE)
_ZN40_INTERNAL_631badf8_4_k_cu_f2565240_355104cuda3std3__45__cpo3endE:
	.zero		1
	.type		_ZN40_INTERNAL_631badf8_4_k_cu_f2565240_355104cuda3std3__419piecewise_constructE,@object
	.size		_ZN40_INTERNAL_631badf8_4_k_cu_f2565240_355104cuda3std3__419piecewise_constructE,(_ZN40_INTERNAL_631badf8_4_k_cu_f2565240_355104cuda3std3__45__cpo4cendE - _ZN40_INTERNAL_631badf8_4_k_cu_f2565240_355104cuda3std3__419piecewise_constructE)
_ZN40_INTERNAL_631badf8_4_k_cu_f2565240_355104cuda3std3__419piecewise_constructE:
	.zero		1
	.type		_ZN40_INTERNAL_631badf8_4_k_cu_f2565240_355104cuda3std3__45__cpo4cendE,@object
	.size		_ZN40_INTERNAL_631badf8_4_k_cu_f2565240_355104cuda3std3__45__cpo4cendE,(_ZN40_INTERNAL_631badf8_4_k_cu_f2565240_355104cuda3std6ranges3__45__cpo4swapE - _ZN40_INTERNAL_631badf8_4_k_cu_f2565240_355104cuda3std3__45__cpo4cendE)
_ZN40_INTERNAL_631badf8_4_k_cu_f2565240_355104cuda3std3__45__cpo4cendE:
	.zero		1
	.type		_ZN40_INTERNAL_631badf8_4_k_cu_f2565240_355104cuda3std6ranges3__45__cpo4swapE,@object
	.size		_ZN40_INTERNAL_631badf8_4_k_cu_f2565240_355104cuda3std6ranges3__45__cpo4swapE,(.L_10 - _ZN40_INTERNAL_631badf8_4_k_cu_f2565240_355104cuda3std6ranges3__45__cpo4swapE)
_ZN40_INTERNAL_631badf8_4_k_cu_f2565240_355104cuda3std6ranges3__45__cpo4swapE:
	.zero		1
.L_10:


//--------------------- .nv.constant0._ZN7cutlass13device_kernelINS_4gemm6kernel13GemmUniversalIN4cute5tupleIJiiiiEEENS1_10collective13CollectiveMmaINS1_35MainloopSm100TmaUmmaWarpSpecializedILi32ELi2ELi4ENS5_IJNS4_1CILi2EEESB_NSA_ILi1EEEEEEEENS5_IJNSA_ILi256EEENSA_ILi128EEENSA_ILi32EEEEEEaNS5_IJlSC_lEEEaSJ_NS4_8TiledMMAINS4_8MMA_AtomIJNS4_21SM100_MMA_S8_2x1SM_SSIaaiLi256ELi128ELNS4_4UMMA5MajorE0ELSO_0ELNSN_8SaturateE0EEEEEENS4_6LayoutINS5_IJSC_SC_SC_EEENS5_IJNSA_ILi0EEESU_SU_EEEEENS5_IJNS4_10UnderscoreESX_SX_EEEEENS4_28SM100_TMA_2SM_LOAD_MULTICASTENS4_14ComposedLayoutINS4_7SwizzleILi1ELi4ELi3EEENS4_18smem_ptr_flag_bitsILi8EEENSS_INS5_IJNSA_ILi8EEESH_EEENS5_IJSH_SC_EEEEEEEvNS4_8identityENS4_18SM100_TMA_2SM_LOADES1A_vS1B_EENS_8epilogue10collective18CollectiveEpilogueINS1E_23Sm100TmaWarpSpecializedILi2ELi2ELi64ELb0ELb0EEEJNS5_IJSG_SG_SH_EEENS5_IJNSS_ISG_SC_EENSS_INSA_ILi64EEESC_EEEEEaSJ_aSJ_NS1E_6fusion15FusionCallbacksIS1I_NS1O_17LinearCombinationIaiaiLNS_15FloatRoundStyleE2EEES1J_S1N_JEEENS4_5SM1004TMEM4LOAD26SM100_TMEM_LOAD_32dp32b64xENS4_13SM90_TMA_LOADENS11_INS12_ILi2ELi4ELi3EEES15_NSS_INS5_IJS16_S1L_EEENS5_IJS1L_SC_EEEEEEENS4_39AutoVectorizingCopyWithAssumedAlignmentILi128EEENS4_14SM90_TMA_STOREES23_S25_S25_EEEvvEEEEvNT_6ParamsE --------------------------
	.section	.nv.constant0._ZN7cutlass13device_kernelINS_4gemm6kernel13GemmUniversalIN4cute5tupleIJiiiiEEENS1_10collective13CollectiveMmaINS1_35MainloopSm100TmaUmmaWarpSpecializedILi32ELi2ELi4ENS5_IJNS4_1CILi2EEESB_NSA_ILi1EEEEEEEENS5_IJNSA_ILi256EEENSA_ILi128EEENSA_ILi32EEEEEEaNS5_IJlSC_lEEEaSJ_NS4_8TiledMMAINS4_8MMA_AtomIJNS4_21SM100_MMA_S8_2x1SM_SSIaaiLi256ELi128ELNS4_4UMMA5MajorE0ELSO_0ELNSN_8SaturateE0EEEEEENS4_6LayoutINS5_IJSC_SC_SC_EEENS5_IJNSA_ILi0EEESU_SU_EEEEENS5_IJNS4_10UnderscoreESX_SX_EEEEENS4_28SM100_TMA_2SM_LOAD_MULTICASTENS4_14ComposedLayoutINS4_7SwizzleILi1ELi4ELi3EEENS4_18smem_ptr_flag_bitsILi8EEENSS_INS5_IJNSA_ILi8EEESH_EEENS5_IJSH_SC_EEEEEEEvNS4_8identityENS4_18SM100_TMA_2SM_LOADES1A_vS1B_EENS_8epilogue10collective18CollectiveEpilogueINS1E_23Sm100TmaWarpSpecializedILi2ELi2ELi64ELb0ELb0EEEJNS5_IJSG_SG_SH_EEENS5_IJNSS_ISG_SC_EENSS_INSA_ILi64EEESC_EEEEEaSJ_aSJ_NS1E_6fusion15FusionCallbacksIS1I_NS1O_17LinearCombinationIaiaiLNS_15FloatRoundStyleE2EEES1J_S1N_JEEENS4_5SM1004TMEM4LOAD26SM100_TMEM_LOAD_32dp32b64xENS4_13SM90_TMA_LOADENS11_INS12_ILi2ELi4ELi3EEES15_NSS_INS5_IJS16_S1L_EEENS5_IJS1L_SC_EEEEEEENS4_39AutoVectorizingCopyWithAssumedAlignmentILi128EEENS4_14SM90_TMA_STOREES23_S25_S25_EEEvvEEEEvNT_6ParamsE,"a",@progbits
	.sectionflags	@""
	.align	4
.nv.constant0._ZN7cutlass13device_kernelINS_4gemm6kernel13GemmUniversalIN4cute5tupleIJiiiiEEENS1_10collective13CollectiveMmaINS1_35MainloopSm100TmaUmmaWarpSpecializedILi32ELi2ELi4ENS5_IJNS4_1CILi2EEESB_NSA_ILi1EEEEEEEENS5_IJNSA_ILi256EEENSA_ILi128EEENSA_ILi32EEEEEEaNS5_IJlSC_lEEEaSJ_NS4_8TiledMMAINS4_8MMA_AtomIJNS4_21SM100_MMA_S8_2x1SM_SSIaaiLi256ELi128ELNS4_4UMMA5MajorE0ELSO_0ELNSN_8SaturateE0EEEEEENS4_6LayoutINS5_IJSC_SC_SC_EEENS5_IJNSA_ILi0EEESU_SU_EEEEENS5_IJNS4_10UnderscoreESX_SX_EEEEENS4_28SM100_TMA_2SM_LOAD_MULTICASTENS4_14ComposedLayoutINS4_7SwizzleILi1ELi4ELi3EEENS4_18smem_ptr_flag_bitsILi8EEENSS_INS5_IJNSA_ILi8EEESH_EEENS5_IJSH_SC_EEEEEEEvNS4_8identityENS4_18SM100_TMA_2SM_LOADES1A_vS1B_EENS_8epilogue10collective18CollectiveEpilogueINS1E_23Sm100TmaWarpSpecializedILi2ELi2ELi64ELb0ELb0EEEJNS5_IJSG_SG_SH_EEENS5_IJNSS_ISG_SC_EENSS_INSA_ILi64EEESC_EEEEEaSJ_aSJ_NS1E_6fusion15FusionCallbacksIS1I_NS1O_17LinearCombinationIaiaiLNS_15FloatRoundStyleE2EEES1J_S1N_JEEENS4_5SM1004TMEM4LOAD26SM100_TMEM_LOAD_32dp32b64xENS4_13SM90_TMA_LOADENS11_INS12_ILi2ELi4ELi3EEES15_NSS_INS5_IJS16_S1L_EEENS5_IJS1L_SC_EEEEEEENS4_39AutoVectorizingCopyWithAssumedAlignmentILi128EEENS4_14SM90_TMA_STOREES23_S25_S25_EEEvvEEEEvNT_6ParamsE:
	.zero		2944


//--------------------- SYMBOLS --------------------------

	.type		.nv.reservedSmem.offset0,@object
	.size		.nv.reservedSmem.offset0,0x4
	.type		.nv.reservedSmem.cap,@object
	.size		.nv.reservedSmem.cap,0x4
	.type		__assertfail,@function
